// auto-generated by cutlass_sweep.gemm — config: {"arch": "sm_100", "cluster_m": 2, "cluster_n": 2, "dtype": "int8", "stages": 3, "tile_k": 128, "tile_m": 256, "tile_n": 128}
#include "cutlass/cutlass.h"
#include "cutlass/gemm/collective/collective_builder.hpp"
#include "cutlass/gemm/device/gemm_universal_adapter.h"
#include "cutlass/gemm/kernel/gemm_universal.hpp"
#include "cutlass/epilogue/collective/collective_builder.hpp"

using ElemA = int8_t;
using ElemB = int8_t;
using ElemCD = int8_t;
using Acc  = int32_t;
using TileShape    = cute::Shape<cute::_256, cute::_128, cute::_128>;
using ClusterShape = cute::Shape<cute::_2, cute::_2, cute::_1>;

using CollectiveEpilogue = typename cutlass::epilogue::collective::CollectiveBuilder<
    cutlass::arch::Sm100, cutlass::arch::OpClassTensorOp,
    TileShape, ClusterShape,
    cutlass::epilogue::collective::EpilogueTileAuto,
    Acc, Acc,
    ElemCD, cutlass::layout::RowMajor, 128 / cutlass::sizeof_bits<ElemCD>::value,
    ElemCD, cutlass::layout::RowMajor, 128 / cutlass::sizeof_bits<ElemCD>::value,
    cutlass::epilogue::collective::EpilogueScheduleAuto
  >::CollectiveOp;

using CollectiveMainloop = typename cutlass::gemm::collective::CollectiveBuilder<
    cutlass::arch::Sm100, cutlass::arch::OpClassTensorOp,
    ElemA, cutlass::layout::RowMajor, 128 / cutlass::sizeof_bits<ElemA>::value,
    ElemB, cutlass::layout::ColumnMajor, 128 / cutlass::sizeof_bits<ElemB>::value,
    Acc,
    TileShape, ClusterShape,
    cutlass::gemm::collective::StageCount<3>,
    cutlass::gemm::collective::KernelScheduleAuto
  >::CollectiveOp;

using GemmKernel = cutlass::gemm::kernel::GemmUniversal<
    cute::Shape<int,int,int,int>,
    CollectiveMainloop,
    CollectiveEpilogue
>;
using Gemm = cutlass::gemm::device::GemmUniversalAdapter<GemmKernel>;

// Force the device kernel symbol into the cubin without needing a host main.
auto* _anchor = &cutlass::device_kernel<GemmKernel>;


// ===== COMPILED SASS (sm_100a) =====

	.target	sm_100a

	.elftype	@"ET_EXEC"


//--------------------- .note.nv.tkinfo           --------------------------
	.section	.note.nv.tkinfo,"",@"SHT_NOTE"
	.sectionflags	@"SHF_NOTE_NV_TKINFO"
	.tkinfo
        /*0018*/ 	.word	0x00000002
        /*0030*/ 	.string	""
        /*0030*/ 	.string	"ptxas"
        /*0030*/ 	.string	"Cuda compilation tools, release 13.0, V13.0.88"
        /*0030*/ 	.string	"Build cuda_13.0.r13.0/compiler.36424714_0"
        /*0030*/ 	.string	"-arch sm_100a -m 64 "



//--------------------- .note.nv.cuinfo           --------------------------
	.section	.note.nv.cuinfo,"",@"SHT_NOTE"
	.sectionflags	@"SHF_NOTE_NV_CUINFO"
        /*0018*/ 	.short	0x0002
        /*001a*/ 	.short	0x0064
        /*001c*/ 	.short	0x0082
	.zero		2


//--------------------- .nv.info                  --------------------------
	.section	.nv.info,"",@"SHT_CUDA_INFO"
	.align	4


	//----- nvinfo : EIATTR_REGCOUNT
	.align		4
        /*0000*/ 	.byte	0x04, 0x2f
        /*0002*/ 	.short	(.L_19 - .L_18)
	.align		4
.L_18:
        /*0004*/ 	.word	index@(_ZN7cutlass13device_kernelINS_4gemm6kernel13GemmUniversalIN4cute5tupleIJiiiiEEENS1_10collective13CollectiveMmaINS1_35MainloopSm100TmaUmmaWarpSpecializedILi3ELi2ELi4ENS5_IJNS4_1CILi2EEESB_NSA_ILi1EEEEEEEENS5_IJNSA_ILi256EEENSA_ILi128EEESG_EEEaNS5_IJlSC_lEEEaSI_NS4_8TiledMMAINS4_8MMA_AtomIJNS4_21SM100_MMA_S8_2x1SM_SSIaaiLi256ELi128ELNS4_4UMMA5MajorE0ELSN_0ELNSM_8SaturateE0EEEEEENS4_6LayoutINS5_IJSC_SC_SC_EEENS5_IJNSA_ILi0EEEST_ST_EEEEENS5_IJNS4_10UnderscoreESW_SW_EEEEENS4_28SM100_TMA_2SM_LOAD_MULTICASTENS4_14ComposedLayoutINS4_7SwizzleILi3ELi4ELi3EEENS4_18smem_ptr_flag_bitsILi8EEENSR_INS5_IJNSA_ILi8EEESG_EEENS5_IJSG_SC_EEEEEEEvNS4_8identityENS4_18SM100_TMA_2SM_LOADES19_vS1A_EENS_8epilogue10collective18CollectiveEpilogueINS1D_23Sm100TmaWarpSpecializedILi2ELi2ELi64ELb0ELb0EEEJNS5_IJSG_SG_SG_EEENS5_IJNSR_ISG_SC_EENSR_INSA_ILi64EEESC_EEEEEaSI_aSI_NS1D_6fusion15FusionCallbacksIS1H_NS1N_17LinearCombinationIaiaiLNS_15FloatRoundStyleE2EEES1I_S1M_JEEENS4_5SM1004TMEM4LOAD26SM100_TMEM_LOAD_32dp32b64xENS4_13SM90_TMA_LOADENS10_INS11_ILi2ELi4ELi3EEES14_NSR_INS5_IJS15_S1K_EEENS5_IJS1K_SC_EEEEEEENS4_39AutoVectorizingCopyWithAssumedAlignmentILi128EEENS4_14SM90_TMA_STOREES22_S24_S24_EEEvvEEEEvNT_6ParamsE)
        /*0008*/ 	.word	0x000000a2


	//----- nvinfo : EIATTR_FRAME_SIZE
	.align		4
.L_19:
        /*000c*/ 	.byte	0x04, 0x11
        /*000e*/ 	.short	(.L_21 - .L_20)
	.align		4
.L_20:
        /*0010*/ 	.word	index@($__internal_2_$__cuda_sm10x_tcgen05_guardrail_trap_unallocated_columns_being_dealloced)
        /*0014*/ 	.word	0x00000000


	//----- nvinfo : EIATTR_FRAME_SIZE
	.align		4
.L_21:
        /*0018*/ 	.byte	0x04, 0x11
        /*001a*/ 	.short	(.L_23 - .L_22)
	.align		4
.L_22:
        /*001c*/ 	.word	index@($__internal_1_$__cuda_sm10x_tcgen05_guardrail_trap_phase_invalid_during_alloc)
        /*0020*/ 	.word	0x00000000


	//----- nvinfo : EIATTR_FRAME_SIZE
	.align		4
.L_23:
        /*0024*/ 	.byte	0x04, 0x11
        /*0026*/ 	.short	(.L_25 - .L_24)
	.align		4
.L_24:
        /*0028*/ 	.word	index@($__internal_0_$__cuda_sm10x_tcgen05_guardrail_trap_col_being_dealloced_not_returned_by_alloc)
        /*002c*/ 	.word	0x00000000


	//----- nvinfo : EIATTR_FRAME_SIZE
	.align		4
.L_25:
        /*0030*/ 	.byte	0x04, 0x11
        /*0032*/ 	.short	(.L_27 - .L_26)
	.align		4
.L_26:
        /*0034*/ 	.word	index@(_ZN7cutlass13device_kernelINS_4gemm6kernel13GemmUniversalIN4cute5tupleIJiiiiEEENS1_10collective13CollectiveMmaINS1_35MainloopSm100TmaUmmaWarpSpecializedILi3ELi2ELi4ENS5_IJNS4_1CILi2EEESB_NSA_ILi1EEEEEEEENS5_IJNSA_ILi256EEENSA_ILi128EEESG_EEEaNS5_IJlSC_lEEEaSI_NS4_8TiledMMAINS4_8MMA_AtomIJNS4_21SM100_MMA_S8_2x1SM_SSIaaiLi256ELi128ELNS4_4UMMA5MajorE0ELSN_0ELNSM_8SaturateE0EEEEEENS4_6LayoutINS5_IJSC_SC_SC_EEENS5_IJNSA_ILi0EEEST_ST_EEEEENS5_IJNS4_10UnderscoreESW_SW_EEEEENS4_28SM100_TMA_2SM_LOAD_MULTICASTENS4_14ComposedLayoutINS4_7SwizzleILi3ELi4ELi3EEENS4_18smem_ptr_flag_bitsILi8EEENSR_INS5_IJNSA_ILi8EEESG_EEENS5_IJSG_SC_EEEEEEEvNS4_8identityENS4_18SM100_TMA_2SM_LOADES19_vS1A_EENS_8epilogue10collective18CollectiveEpilogueINS1D_23Sm100TmaWarpSpecializedILi2ELi2ELi64ELb0ELb0EEEJNS5_IJSG_SG_SG_EEENS5_IJNSR_ISG_SC_EENSR_INSA_ILi64EEESC_EEEEEaSI_aSI_NS1D_6fusion15FusionCallbacksIS1H_NS1N_17LinearCombinationIaiaiLNS_15FloatRoundStyleE2EEES1I_S1M_JEEENS4_5SM1004TMEM4LOAD26SM100_TMEM_LOAD_32dp32b64xENS4_13SM90_TMA_LOADENS10_INS11_ILi2ELi4ELi3EEES14_NSR_INS5_IJS15_S1K_EEENS5_IJS1K_SC_EEEEEEENS4_39AutoVectorizingCopyWithAssumedAlignmentILi128EEENS4_14SM90_TMA_STOREES22_S24_S24_EEEvvEEEEvNT_6ParamsE)
        /*0038*/ 	.word	0x00000000


	//----- nvinfo : EIATTR_MIN_STACK_SIZE
	.align		4
.L_27:
        /*003c*/ 	.byte	0x04, 0x12
        /*003e*/ 	.short	(.L_29 - .L_28)
	.align		4
.L_28:
        /*0040*/ 	.word	index@(_ZN7cutlass13device_kernelINS_4gemm6kernel13GemmUniversalIN4cute5tupleIJiiiiEEENS1_10collective13CollectiveMmaINS1_35MainloopSm100TmaUmmaWarpSpecializedILi3ELi2ELi4ENS5_IJNS4_1CILi2EEESB_NSA_ILi1EEEEEEEENS5_IJNSA_ILi256EEENSA_ILi128EEESG_EEEaNS5_IJlSC_lEEEaSI_NS4_8TiledMMAINS4_8MMA_AtomIJNS4_21SM100_MMA_S8_2x1SM_SSIaaiLi256ELi128ELNS4_4UMMA5MajorE0ELSN_0ELNSM_8SaturateE0EEEEEENS4_6LayoutINS5_IJSC_SC_SC_EEENS5_IJNSA_ILi0EEEST_ST_EEEEENS5_IJNS4_10UnderscoreESW_SW_EEEEENS4_28SM100_TMA_2SM_LOAD_MULTICASTENS4_14ComposedLayoutINS4_7SwizzleILi3ELi4ELi3EEENS4_18smem_ptr_flag_bitsILi8EEENSR_INS5_IJNSA_ILi8EEESG_EEENS5_IJSG_SC_EEEEEEEvNS4_8identityENS4_18SM100_TMA_2SM_LOADES19_vS1A_EENS_8epilogue10collective18CollectiveEpilogueINS1D_23Sm100TmaWarpSpecializedILi2ELi2ELi64ELb0ELb0EEEJNS5_IJSG_SG_SG_EEENS5_IJNSR_ISG_SC_EENSR_INSA_ILi64EEESC_EEEEEaSI_aSI_NS1D_6fusion15FusionCallbacksIS1H_NS1N_17LinearCombinationIaiaiLNS_15FloatRoundStyleE2EEES1I_S1M_JEEENS4_5SM1004TMEM4LOAD26SM100_TMEM_LOAD_32dp32b64xENS4_13SM90_TMA_LOADENS10_INS11_ILi2ELi4ELi3EEES14_NSR_INS5_IJS15_S1K_EEENS5_IJS1K_SC_EEEEEEENS4_39AutoVectorizingCopyWithAssumedAlignmentILi128EEENS4_14SM90_TMA_STOREES22_S24_S24_EEEvvEEEEvNT_6ParamsE)
        /*0044*/ 	.word	0x00000000
.L_29:


//--------------------- .nv.compat                --------------------------
	.section	.nv.compat,"",@"SHT_CUDA_COMPAT_INFO"
	.align	4
        /*0000*/ 	.byte	0x02, 0x09, 0x01, 0x00, 0x02, 0x02, 0x03, 0x00, 0x02, 0x05, 0x06, 0x00, 0x03, 0x07, 0x01, 0x01
        /*0010*/ 	.byte	0x02, 0x03, 0x01, 0x00, 0x02, 0x06, 0x01, 0x00, 0x04, 0x0b, 0x08, 0x00, 0x01, 0x00, 0x00, 0x00
        /*0020*/ 	.byte	0x00, 0x00, 0x00, 0x00


//--------------------- .nv.info._ZN7cutlass13device_kernelINS_4gemm6kernel13GemmUniversalIN4cute5tupleIJiiiiEEENS1_10collective13CollectiveMmaINS1_35MainloopSm100TmaUmmaWarpSpecializedILi3ELi2ELi4ENS5_IJNS4_1CILi2EEESB_NSA_ILi1EEEEEEEENS5_IJNSA_ILi256EEENSA_ILi128EEESG_EEEaNS5_IJlSC_lEEEaSI_NS4_8TiledMMAINS4_8MMA_AtomIJNS4_21SM100_MMA_S8_2x1SM_SSIaaiLi256ELi128ELNS4_4UMMA5MajorE0ELSN_0ELNSM_8SaturateE0EEEEEENS4_6LayoutINS5_IJSC_SC_SC_EEENS5_IJNSA_ILi0EEEST_ST_EEEEENS5_IJNS4_10UnderscoreESW_SW_EEEEENS4_28SM100_TMA_2SM_LOAD_MULTICASTENS4_14ComposedLayoutINS4_7SwizzleILi3ELi4ELi3EEENS4_18smem_ptr_flag_bitsILi8EEENSR_INS5_IJNSA_ILi8EEESG_EEENS5_IJSG_SC_EEEEEEEvNS4_8identityENS4_18SM100_TMA_2SM_LOADES19_vS1A_EENS_8epilogue10collective18CollectiveEpilogueINS1D_23Sm100TmaWarpSpecializedILi2ELi2ELi64ELb0ELb0EEEJNS5_IJSG_SG_SG_EEENS5_IJNSR_ISG_SC_EENSR_INSA_ILi64EEESC_EEEEEaSI_aSI_NS1D_6fusion15FusionCallbacksIS1H_NS1N_17LinearCombinationIaiaiLNS_15FloatRoundStyleE2EEES1I_S1M_JEEENS4_5SM1004TMEM4LOAD26SM100_TMEM_LOAD_32dp32b64xENS4_13SM90_TMA_LOADENS10_INS11_ILi2ELi4ELi3EEES14_NSR_INS5_IJS15_S1K_EEENS5_IJS1K_SC_EEEEEEENS4_39AutoVectorizingCopyWithAssumedAlignmentILi128EEENS4_14SM90_TMA_STOREES22_S24_S24_EEEvvEEEEvNT_6ParamsE --------------------------
	.section	.nv.info._ZN7cutlass13device_kernelINS_4gemm6kernel13GemmUniversalIN4cute5tupleIJiiiiEEENS1_10collective13CollectiveMmaINS1_35MainloopSm100TmaUmmaWarpSpecializedILi3ELi2ELi4ENS5_IJNS4_1CILi2EEESB_NSA_ILi1EEEEEEEENS5_IJNSA_ILi256EEENSA_ILi128EEESG_EEEaNS5_IJlSC_lEEEaSI_NS4_8TiledMMAINS4_8MMA_AtomIJNS4_21SM100_MMA_S8_2x1SM_SSIaaiLi256ELi128ELNS4_4UMMA5MajorE0ELSN_0ELNSM_8SaturateE0EEEEEENS4_6LayoutINS5_IJSC_SC_SC_EEENS5_IJNSA_ILi0EEEST_ST_EEEEENS5_IJNS4_10UnderscoreESW_SW_EEEEENS4_28SM100_TMA_2SM_LOAD_MULTICASTENS4_14ComposedLayoutINS4_7SwizzleILi3ELi4ELi3EEENS4_18smem_ptr_flag_bitsILi8EEENSR_INS5_IJNSA_ILi8EEESG_EEENS5_IJSG_SC_EEEEEEEvNS4_8identityENS4_18SM100_TMA_2SM_LOADES19_vS1A_EENS_8epilogue10collective18CollectiveEpilogueINS1D_23Sm100TmaWarpSpecializedILi2ELi2ELi64ELb0ELb0EEEJNS5_IJSG_SG_SG_EEENS5_IJNSR_ISG_SC_EENSR_INSA_ILi64EEESC_EEEEEaSI_aSI_NS1D_6fusion15FusionCallbacksIS1H_NS1N_17LinearCombinationIaiaiLNS_15FloatRoundStyleE2EEES1I_S1M_JEEENS4_5SM1004TMEM4LOAD26SM100_TMEM_LOAD_32dp32b64xENS4_13SM90_TMA_LOADENS10_INS11_ILi2ELi4ELi3EEES14_NSR_INS5_IJS15_S1K_EEENS5_IJS1K_SC_EEEEEEENS4_39AutoVectorizingCopyWithAssumedAlignmentILi128EEENS4_14SM90_TMA_STOREES22_S24_S24_EEEvvEEEEvNT_6ParamsE,"",@"SHT_CUDA_INFO"
	.sectionflags	@""
	.align	4


	//----- nvinfo : EIATTR_CUDA_API_VERSION
	.align		4
        /*0000*/ 	.byte	0x04, 0x37
        /*0002*/ 	.short	(.L_31 - .L_30)
.L_30:
        /*0004*/ 	.word	0x00000082


	//----- nvinfo : EIATTR_KPARAM_INFO
	.align		4
.L_31:
        /*0008*/ 	.byte	0x04, 0x17
        /*000a*/ 	.short	(.L_33 - .L_32)
.L_32:
        /*000c*/ 	.word	0x00000000
        /*0010*/ 	.short	0x0000
        /*0012*/ 	.short	0x0000
        /*0014*/ 	.byte	0x00, 0xf0, 0x01, 0x20


	//----- nvinfo : EIATTR_AT_ENTRY_FRAGMENTS
	.align		4
.L_33:
        /*0018*/ 	.byte	0x04, 0x4f
        /*001a*/ 	.short	(.L_35 - .L_34)


	//   ....[0]....
.L_34:
        /*001c*/ 	.word	0x00000007


	//----- nvinfo : EIATTR_RESERVED_SMEM_USED
	.align		4
.L_35:
        /*0020*/ 	.byte	0x01, 0x41
	.zero		2


	//----- nvinfo : EIATTR_SPARSE_MMA_MASK
	.align		4
        /*0024*/ 	.byte	0x03, 0x50
        /*0026*/ 	.short	0x0000


	//----- nvinfo : EIATTR_TCGEN05_2CTA_USED
	.align		4
        /*0028*/ 	.byte	0x01, 0x52
	.zero		2


	//----- nvinfo : EIATTR_MAXREG_COUNT
	.align		4
        /*002c*/ 	.byte	0x03, 0x1b
        /*002e*/ 	.short	0x00ff


	//----- nvinfo : EIATTR_NUM_BARRIERS
	.align		4
        /*0030*/ 	.byte	0x02, 0x4c
        /*0032*/ 	.byte	0x07
	.zero		1


	//----- nvinfo : EIATTR_EXTERNS
	.align		4
        /*0034*/ 	.byte	0x04, 0x0f
        /*0036*/ 	.short	(.L_37 - .L_36)


	//   ....[0]....
	.align		4
.L_36:
        /*0038*/ 	.word	index@(__assertfail)


	//----- nvinfo : EIATTR_MERCURY_ISA_VERSION
	.align		4
.L_37:
        /*003c*/ 	.byte	0x03, 0x5f
        /*003e*/ 	.short	0x0101


	//----- nvinfo : EIATTR_INT_WARP_WIDE_INSTR_OFFSETS
	.align		4
        /*0040*/ 	.byte	0x04, 0x31
        /*0042*/ 	.short	(.L_39 - .L_38)


	//   ....[0]....
.L_38:
        /*0044*/ 	.word	0x00000d10


	//   ....[1]....
        /*0048*/ 	.word	0x00000db0


	//   ....[2]....
        /*004c*/ 	.word	0x000041f0


	//   ....[3]....
        /*0050*/ 	.word	0x00004210


	//   ....[4]....
        /*0054*/ 	.word	0x00004240


	//   ....[5]....
        /*0058*/ 	.word	0x00004d60


	//   ....[6]....
        /*005c*/ 	.word	0x00004dd0


	//   ....[7]....
        /*0060*/ 	.word	0x00004eb0


	//   ....[8]....
        /*0064*/ 	.word	0x00004f60


	//----- nvinfo : EIATTR_COOP_GROUP_MASK_REGIDS
	.align		4
.L_39:
        /*0068*/ 	.byte	0x04, 0x29
        /*006a*/ 	.short	(.L_41 - .L_40)


	//   ....[0]....
.L_40:
        /*006c*/ 	.word	0xffffffff


	//   ....[1]....
        /*0070*/ 	.word	0xffffffff


	//   ....[2]....
        /*0074*/ 	.word	0xffffffff


	//   ....[3]....
        /*0078*/ 	.word	0xffffffff


	//   ....[4]....
        /*007c*/ 	.word	0xffffffff


	//   ....[5]....
        /*0080*/ 	.word	0xffffffff


	//   ....[6]....
        /*0084*/ 	.word	0xffffffff


	//   ....[7]....
        /*0088*/ 	.word	0xffffffff


	//   ....[8]....
        /*008c*/ 	.word	0xffffffff


	//   ....[9]....
        /*0090*/ 	.word	0xffffffff


	//   ....[10]....
        /*0094*/ 	.word	0xffffffff


	//   ....[11]....
        /*0098*/ 	.word	0xffffffff


	//   ....[12]....
        /*009c*/ 	.word	0xffffffff


	//   ....[13]....
        /*00a0*/ 	.word	0xffffffff


	//----- nvinfo : EIATTR_COOP_GROUP_INSTR_OFFSETS
	.align		4
.L_41:
        /*00a4*/ 	.byte	0x04, 0x28
        /*00a6*/ 	.short	(.L_43 - .L_42)


	//   ....[0]....
.L_42:
        /*00a8*/ 	.word	0x000000b0


	//   ....[1]....
        /*00ac*/ 	.word	0x00000520


	//   ....[2]....
        /*00b0*/ 	.word	0x000006c0


	//   ....[3]....
        /*00b4*/ 	.word	0x00000810


	//   ....[4]....
        /*00b8*/ 	.word	0x00000900


	//   ....[5]....
        /*00bc*/ 	.word	0x00000a60


	//   ....[6]....
        /*00c0*/ 	.word	0x00000bf0


	//   ....[7]....
        /*00c4*/ 	.word	0x00000e30


	//   ....[8]....
        /*00c8*/ 	.word	0x000021b0


	//   ....[9]....
        /*00cc*/ 	.word	0x00002fd0


	//   ....[10]....
        /*00d0*/ 	.word	0x000034a0


	//   ....[11]....
        /*00d4*/ 	.word	0x000034d0


	//   ....[12]....
        /*00d8*/ 	.word	0x000040f0


	//   ....[13]....
        /*00dc*/ 	.word	0x00004300


	//----- nvinfo : EIATTR_VRC_CTA_INIT_COUNT
	.align		4
.L_43:
        /*00e0*/ 	.byte	0x02, 0x4a
        /*00e2*/ 	.byte	0x80
	.zero		1


	//----- nvinfo : EIATTR_SYSCALL_OFFSETS
	.align		4
        /*00e4*/ 	.byte	0x04, 0x46
        /*00e6*/ 	.short	(.L_45 - .L_44)


	//   ....[0]....
.L_44:
        /*00e8*/ 	.word	0x00005b50


	//   ....[1]....
        /*00ec*/ 	.word	0x00005c90


	//   ....[2]....
        /*00f0*/ 	.word	0x00006520


	//   ....[3]....
        /*00f4*/ 	.word	0x00007b20


	//----- nvinfo : EIATTR_MBARRIER_INSTR_OFFSETS
	.align		4
.L_45:
        /*00f8*/ 	.byte	0x04, 0x39
        /*00fa*/ 	.short	(.L_47 - .L_46)


	//   ....[0]....
.L_46:
        /*00fc*/ 	.word	0x00000650
        /*0100*/ 	.word	0x000000ff
        /*0104*/ 	.word	0x00000000
        /*0108*/ 	.short	0x0100
        /*010a*/ 	.byte	0x04
	.zero		1


	//   ....[1]....
        /*010c*/ 	.word	0x00000660
        /*0110*/ 	.word	0x000000ff
        /*0114*/ 	.word	0x00000018
        /*0118*/ 	.short	0x0100
        /*011a*/ 	.byte	0x04
	.zero		1


	//   ....[2]....
        /*011c*/ 	.word	0x00000670
        /*0120*/ 	.word	0x000000ff
        /*0124*/ 	.word	0x00000008
        /*0128*/ 	.short	0x0100
        /*012a*/ 	.byte	0x04
	.zero		1


	//   ....[3]....
        /*012c*/ 	.word	0x00000680
        /*0130*/ 	.word	0x000000ff
        /*0134*/ 	.word	0x00000020
        /*0138*/ 	.short	0x0100
        /*013a*/ 	.byte	0x04
	.zero		1


	//   ....[4]....
        /*013c*/ 	.word	0x00000690
        /*0140*/ 	.word	0x000000ff
        /*0144*/ 	.word	0x00000010
        /*0148*/ 	.short	0x0100
        /*014a*/ 	.byte	0x04
	.zero		1


	//   ....[5]....
        /*014c*/ 	.word	0x000006a0
        /*0150*/ 	.word	0x000000ff
        /*0154*/ 	.word	0x00000028
        /*0158*/ 	.short	0x0100
        /*015a*/ 	.byte	0x04
	.zero		1


	//   ....[6]....
        /*015c*/ 	.word	0x000007c0
        /*0160*/ 	.word	0x000000ff
        /*0164*/ 	.word	0x00000030
        /*0168*/ 	.short	0x0100
        /*016a*/ 	.byte	0x04
	.zero		1


	//   ....[7]....
        /*016c*/ 	.word	0x000007d0
        /*0170*/ 	.word	0x000000ff
        /*0174*/ 	.word	0x00000040
        /*0178*/ 	.short	0x0100
        /*017a*/ 	.byte	0x04
	.zero		1


	//   ....[8]....
        /*017c*/ 	.word	0x000007e0
        /*0180*/ 	.word	0x000000ff
        /*0184*/ 	.word	0x00000038
        /*0188*/ 	.short	0x0100
        /*018a*/ 	.byte	0x04
	.zero		1


	//   ....[9]....
        /*018c*/ 	.word	0x000007f0
        /*0190*/ 	.word	0x000000ff
        /*0194*/ 	.word	0x00000048
        /*0198*/ 	.short	0x0100
        /*019a*/ 	.byte	0x04
	.zero		1


	//   ....[10]....
        /*019c*/ 	.word	0x000008d0
        /*01a0*/ 	.word	0x000000ff
        /*01a4*/ 	.word	0x00000050
        /*01a8*/ 	.short	0x0100
        /*01aa*/ 	.byte	0x06
	.zero		1


	//   ....[11]....
        /*01ac*/ 	.word	0x000008e0
        /*01b0*/ 	.word	0x000000ff
        /*01b4*/ 	.word	0x00000058
        /*01b8*/ 	.short	0x0100
        /*01ba*/ 	.byte	0x06
	.zero		1


	//   ....[12]....
        /*01bc*/ 	.word	0x00000a10
        /*01c0*/ 	.word	0x000000ff
        /*01c4*/ 	.word	0x00000060
        /*01c8*/ 	.short	0x0100
        /*01ca*/ 	.byte	0x06
	.zero		1


	//   ....[13]....
        /*01cc*/ 	.word	0x00000a20
        /*01d0*/ 	.word	0x000000ff
        /*01d4*/ 	.word	0x00000070
        /*01d8*/ 	.short	0x0100
        /*01da*/ 	.byte	0x06
	.zero		1


	//   ....[14]....
        /*01dc*/ 	.word	0x00000a30
        /*01e0*/ 	.word	0x000000ff
        /*01e4*/ 	.word	0x00000068
        /*01e8*/ 	.short	0x0100
        /*01ea*/ 	.byte	0x06
	.zero		1


	//   ....[15]....
        /*01ec*/ 	.word	0x00000a40
        /*01f0*/ 	.word	0x000000ff
        /*01f4*/ 	.word	0x00000078
        /*01f8*/ 	.short	0x0100
        /*01fa*/ 	.byte	0x06
	.zero		1


	//   ....[16]....
        /*01fc*/ 	.word	0x00000b60
        /*0200*/ 	.word	0x000000ff
        /*0204*/ 	.word	0x00000080
        /*0208*/ 	.short	0x0100
        /*020a*/ 	.byte	0x04
	.zero		1


	//   ....[17]....
        /*020c*/ 	.word	0x00000b70
        /*0210*/ 	.word	0x000000ff
        /*0214*/ 	.word	0x000000a0
        /*0218*/ 	.short	0x0100
        /*021a*/ 	.byte	0x04
	.zero		1


	//   ....[18]....
        /*021c*/ 	.word	0x00000b80
        /*0220*/ 	.word	0x000000ff
        /*0224*/ 	.word	0x00000088
        /*0228*/ 	.short	0x0100
        /*022a*/ 	.byte	0x04
	.zero		1


	//   ....[19]....
        /*022c*/ 	.word	0x00000b90
        /*0230*/ 	.word	0x000000ff
        /*0234*/ 	.word	0x000000a8
        /*0238*/ 	.short	0x0100
        /*023a*/ 	.byte	0x04
	.zero		1


	//   ....[20]....
        /*023c*/ 	.word	0x00000ba0
        /*0240*/ 	.word	0x000000ff
        /*0244*/ 	.word	0x00000090
        /*0248*/ 	.short	0x0100
        /*024a*/ 	.byte	0x04
	.zero		1


	//   ....[21]....
        /*024c*/ 	.word	0x00000bb0
        /*0250*/ 	.word	0x000000ff
        /*0254*/ 	.word	0x000000b0
        /*0258*/ 	.short	0x0100
        /*025a*/ 	.byte	0x04
	.zero		1


	//   ....[22]....
        /*025c*/ 	.word	0x00000bc0
        /*0260*/ 	.word	0x000000ff
        /*0264*/ 	.word	0x00000098
        /*0268*/ 	.short	0x0100
        /*026a*/ 	.byte	0x04
	.zero		1


	//   ....[23]....
        /*026c*/ 	.word	0x00000bd0
        /*0270*/ 	.word	0x000000ff
        /*0274*/ 	.word	0x000000b8
        /*0278*/ 	.short	0x0100
        /*027a*/ 	.byte	0x04
	.zero		1


	//   ....[24]....
        /*027c*/ 	.word	0x00000cc0
        /*0280*/ 	.word	0x000000ff
        /*0284*/ 	.word	0x000000c0
        /*0288*/ 	.short	0x0100
        /*028a*/ 	.byte	0x04
	.zero		1


	//   ....[25]....
        /*028c*/ 	.word	0x00000cd0
        /*0290*/ 	.word	0x000000ff
        /*0294*/ 	.word	0x000000d0
        /*0298*/ 	.short	0x0100
        /*029a*/ 	.byte	0x04
	.zero		1


	//   ....[26]....
        /*029c*/ 	.word	0x00000ce0
        /*02a0*/ 	.word	0x000000ff
        /*02a4*/ 	.word	0x000000c8
        /*02a8*/ 	.short	0x0100
        /*02aa*/ 	.byte	0x04
	.zero		1


	//   ....[27]....
        /*02ac*/ 	.word	0x00000cf0
        /*02b0*/ 	.word	0x000000ff
        /*02b4*/ 	.word	0x000000d8
        /*02b8*/ 	.short	0x0100
        /*02ba*/ 	.byte	0x04
	.zero		1


	//   ....[28]....
        /*02bc*/ 	.word	0x00000df0
        /*02c0*/ 	.word	0x000000ff
        /*02c4*/ 	.word	0x000000e0
        /*02c8*/ 	.short	0x0100
        /*02ca*/ 	.byte	0x06
	.zero		1


	//   ....[29]....
        /*02cc*/ 	.word	0x000019d0
        /*02d0*/ 	.word	0x00000003
        /*02d4*/ 	.word	0x000000d0
        /*02d8*/ 	.short	0x010a
        /*02da*/ 	.byte	0xff
	.zero		1


	//   ....[30]....
        /*02dc*/ 	.word	0x00001a00
        /*02e0*/ 	.word	0x00000003
        /*02e4*/ 	.word	0x000000c0
        /*02e8*/ 	.short	0x0101
        /*02ea*/ 	.byte	0xff
	.zero		1


	//   ....[31]....
        /*02ec*/ 	.word	0x00001ac0
        /*02f0*/ 	.word	0x000000ff
        /*02f4*/ 	.word	0x00000018
        /*02f8*/ 	.short	0x010a
        /*02fa*/ 	.byte	0x04
	.zero		1


	//   ....[32]....
        /*02fc*/ 	.word	0x00001b90
        /*0300*/ 	.word	0x000000ff
        /*0304*/ 	.word	0x00000018
        /*0308*/ 	.short	0x010a
        /*030a*/ 	.byte	0x21
	.zero		1


	//   ....[33]....
        /*030c*/ 	.word	0x00001d50
        /*0310*/ 	.word	0x000000ff
        /*0314*/ 	.word	0x00000018
        /*0318*/ 	.short	0x010a
        /*031a*/ 	.byte	0x07
	.zero		1


	//   ....[34]....
        /*031c*/ 	.word	0x00001e50
        /*0320*/ 	.word	0x000000ff
        /*0324*/ 	.word	0x00000058
        /*0328*/ 	.short	0x0101
        /*032a*/ 	.byte	0x06
	.zero		1


	//   ....[35]....
        /*032c*/ 	.word	0x00001e70
        /*0330*/ 	.word	0x000000ff
        /*0334*/ 	.word	0x00000018
        /*0338*/ 	.short	0x010a
        /*033a*/ 	.byte	0x04
	.zero		1


	//   ....[36]....
        /*033c*/ 	.word	0x00001ef0
        /*0340*/ 	.word	0x000000ff
        /*0344*/ 	.word	0x00000018
        /*0348*/ 	.short	0x010a
        /*034a*/ 	.byte	0x11
	.zero		1


	//   ....[37]....
        /*034c*/ 	.word	0x00002080
        /*0350*/ 	.word	0x000000ff
        /*0354*/ 	.word	0x00000018
        /*0358*/ 	.short	0x010a
        /*035a*/ 	.byte	0x08
	.zero		1


	//   ....[38]....
        /*035c*/ 	.word	0x000021e0
        /*0360*/ 	.word	0x00000003
        /*0364*/ 	.word	0x00000060
        /*0368*/ 	.short	0x010a
        /*036a*/ 	.byte	0xff
	.zero		1


	//   ....[39]....
        /*036c*/ 	.word	0x00002330
        /*0370*/ 	.word	0x00000000
        /*0374*/ 	.word	0x00000000
        /*0378*/ 	.short	0x0101
        /*037a*/ 	.byte	0xff
	.zero		1


	//   ....[40]....
        /*037c*/ 	.word	0x000028e0
        /*0380*/ 	.word	0x000000ff
        /*0384*/ 	.word	0x00000000
        /*0388*/ 	.short	0x010a
        /*038a*/ 	.byte	0x04
	.zero		1


	//   ....[41]....
        /*038c*/ 	.word	0x00002970
        /*0390*/ 	.word	0x000000ff
        /*0394*/ 	.word	0x00000000
        /*0398*/ 	.short	0x010a
        /*039a*/ 	.byte	0x05
	.zero		1


	//   ....[42]....
        /*039c*/ 	.word	0x00002a10
        /*03a0*/ 	.word	0x00000000
        /*03a4*/ 	.word	0x00000000
        /*03a8*/ 	.short	0x010a
        /*03aa*/ 	.byte	0xff
	.zero		1


	//   ....[43]....
        /*03ac*/ 	.word	0x00002b30
        /*03b0*/ 	.word	0x00000002
        /*03b4*/ 	.word	0x000000c0
        /*03b8*/ 	.short	0x010a
        /*03ba*/ 	.byte	0xff
	.zero		1


	//   ....[44]....
        /*03bc*/ 	.word	0x00002b90
        /*03c0*/ 	.word	0x00000004
        /*03c4*/ 	.word	0x00000000
        /*03c8*/ 	.short	0x0101
        /*03ca*/ 	.byte	0xff
	.zero		1


	//   ....[45]....
        /*03cc*/ 	.word	0x00002bb0
        /*03d0*/ 	.word	0x000000ff
        /*03d4*/ 	.word	0x00000070
        /*03d8*/ 	.short	0x010a
        /*03da*/ 	.byte	0x04
	.zero		1


	//   ....[46]....
        /*03dc*/ 	.word	0x00002cd0
        /*03e0*/ 	.word	0x00000002
        /*03e4*/ 	.word	0x00000060
        /*03e8*/ 	.short	0x010a
        /*03ea*/ 	.byte	0xff
	.zero		1


	//   ....[47]....
        /*03ec*/ 	.word	0x00002de0
        /*03f0*/ 	.word	0x00000002
        /*03f4*/ 	.word	0x00000000
        /*03f8*/ 	.short	0x0101
        /*03fa*/ 	.byte	0xff
	.zero		1


	//   ....[48]....
        /*03fc*/ 	.word	0x00002e70
        /*0400*/ 	.word	0x000000ff
        /*0404*/ 	.word	0x00000070
        /*0408*/ 	.short	0x0106
        /*040a*/ 	.byte	0x04
	.zero		1


	//   ....[49]....
        /*040c*/ 	.word	0x00002e90
        /*0410*/ 	.word	0x000000ff
        /*0414*/ 	.word	0x00000070
        /*0418*/ 	.short	0x010a
        /*041a*/ 	.byte	0x04
	.zero		1


	//   ....[50]....
        /*041c*/ 	.word	0x00002f20
        /*0420*/ 	.word	0x000000ff
        /*0424*/ 	.word	0x00000070
        /*0428*/ 	.short	0x0106
        /*042a*/ 	.byte	0x07
	.zero		1


	//   ....[51]....
        /*042c*/ 	.word	0x00002f60
        /*0430*/ 	.word	0x00000000
        /*0434*/ 	.word	0x00000070
        /*0438*/ 	.short	0x010a
        /*043a*/ 	.byte	0xff
	.zero		1


	//   ....[52]....
        /*043c*/ 	.word	0x000031a0
        /*0440*/ 	.word	0x000000ff
        /*0444*/ 	.word	0x00000008
        /*0448*/ 	.short	0x010a
        /*044a*/ 	.byte	0x05
	.zero		1


	//   ....[53]....
        /*044c*/ 	.word	0x000031c0
        /*0450*/ 	.word	0x000000ff
        /*0454*/ 	.word	0x00000008
        /*0458*/ 	.short	0x010a
        /*045a*/ 	.byte	0x05
	.zero		1


	//   ....[54]....
        /*045c*/ 	.word	0x00003350
        /*0460*/ 	.word	0x000000ff
        /*0464*/ 	.word	0x00000008
        /*0468*/ 	.short	0x010a
        /*046a*/ 	.byte	0x05
	.zero		1


	//   ....[55]....
        /*046c*/ 	.word	0x00003370
        /*0470*/ 	.word	0x000000ff
        /*0474*/ 	.word	0x00000008
        /*0478*/ 	.short	0x010a
        /*047a*/ 	.byte	0x05
	.zero		1


	//   ....[56]....
        /*047c*/ 	.word	0x00003430
        /*0480*/ 	.word	0x000000ff
        /*0484*/ 	.word	0x00000000
        /*0488*/ 	.short	0x0101
        /*048a*/ 	.byte	0x04
	.zero		1


	//   ....[57]....
        /*048c*/ 	.word	0x00003770
        /*0490*/ 	.word	0x00000000
        /*0494*/ 	.word	0x00000060
        /*0498*/ 	.short	0x010a
        /*049a*/ 	.byte	0xff
	.zero		1


	//   ....[58]....
        /*049c*/ 	.word	0x00003830
        /*04a0*/ 	.word	0x00000000
        /*04a4*/ 	.word	0x00000000
        /*04a8*/ 	.short	0x0101
        /*04aa*/ 	.byte	0xff
	.zero		1


	//   ....[59]....
        /*04ac*/ 	.word	0x000038f0
        /*04b0*/ 	.word	0x000000ff
        /*04b4*/ 	.word	0x00000000
        /*04b8*/ 	.short	0x010a
        /*04ba*/ 	.byte	0x04
	.zero		1


	//   ....[60]....
        /*04bc*/ 	.word	0x00003900
        /*04c0*/ 	.word	0x000000ff
        /*04c4*/ 	.word	0x000000a0
        /*04c8*/ 	.short	0x010a
        /*04ca*/ 	.byte	0x1f
	.zero		1


	//   ....[61]....
        /*04cc*/ 	.word	0x000039b0
        /*04d0*/ 	.word	0x000000ff
        /*04d4*/ 	.word	0x00000000
        /*04d8*/ 	.short	0x010a
        /*04da*/ 	.byte	0x05
	.zero		1


	//   ....[62]....
        /*04dc*/ 	.word	0x00003ae0
        /*04e0*/ 	.word	0x000000ff
        /*04e4*/ 	.word	0x00000000
        /*04e8*/ 	.short	0x010a
        /*04ea*/ 	.byte	0x04
	.zero		1


	//   ....[63]....
        /*04ec*/ 	.word	0x00003de0
        /*04f0*/ 	.word	0x000000ff
        /*04f4*/ 	.word	0x00000000
        /*04f8*/ 	.short	0x010a
        /*04fa*/ 	.byte	0x04
	.zero		1


	//   ....[64]....
        /*04fc*/ 	.word	0x00003e70
        /*0500*/ 	.word	0x000000ff
        /*0504*/ 	.word	0x00000000
        /*0508*/ 	.short	0x010a
        /*050a*/ 	.byte	0x05
	.zero		1


	//   ....[65]....
        /*050c*/ 	.word	0x00003f00
        /*0510*/ 	.word	0x000000ff
        /*0514*/ 	.word	0x00000000
        /*0518*/ 	.short	0x010a
        /*051a*/ 	.byte	0x05
	.zero		1


	//   ....[66]....
        /*051c*/ 	.word	0x00003fa0
        /*0520*/ 	.word	0x00000000
        /*0524*/ 	.word	0x00000000
        /*0528*/ 	.short	0x010a
        /*052a*/ 	.byte	0xff
	.zero		1


	//   ....[67]....
        /*052c*/ 	.word	0x00003fe0
        /*0530*/ 	.word	0x00000000
        /*0534*/ 	.word	0x00000000
        /*0538*/ 	.short	0x010a
        /*053a*/ 	.byte	0xff
	.zero		1


	//   ....[68]....
        /*053c*/ 	.word	0x00004050
        /*0540*/ 	.word	0x000000ff
        /*0544*/ 	.word	0x00000000
        /*0548*/ 	.short	0x0101
        /*054a*/ 	.byte	0x04
	.zero		1


	//   ....[69]....
        /*054c*/ 	.word	0x00004090
        /*0550*/ 	.word	0x000000ff
        /*0554*/ 	.word	0x000000e0
        /*0558*/ 	.short	0x010a
        /*055a*/ 	.byte	0x1a
	.zero		1


	//   ....[70]....
        /*055c*/ 	.word	0x000040e0
        /*0560*/ 	.word	0x000000ff
        /*0564*/ 	.word	0x00000000
        /*0568*/ 	.short	0x0101
        /*056a*/ 	.byte	0x04
	.zero		1


	//   ....[71]....
        /*056c*/ 	.word	0x00004560
        /*0570*/ 	.word	0x0000000c
        /*0574*/ 	.word	0x00000060
        /*0578*/ 	.short	0x010a
        /*057a*/ 	.byte	0xff
	.zero		1


	//   ....[72]....
        /*057c*/ 	.word	0x000046d0
        /*0580*/ 	.word	0x00000000
        /*0584*/ 	.word	0x00000000
        /*0588*/ 	.short	0x0101
        /*058a*/ 	.byte	0xff
	.zero		1


	//   ....[73]....
        /*058c*/ 	.word	0x00004b60
        /*0590*/ 	.word	0x000000ff
        /*0594*/ 	.word	0x00000058
        /*0598*/ 	.short	0x010a
        /*059a*/ 	.byte	0x15
	.zero		1


	//   ....[74]....
        /*059c*/ 	.word	0x00004ce0
        /*05a0*/ 	.word	0x000000ff
        /*05a4*/ 	.word	0x00000040
        /*05a8*/ 	.short	0x010a
        /*05aa*/ 	.byte	0x15
	.zero		1


	//   ....[75]....
        /*05ac*/ 	.word	0x00004e60
        /*05b0*/ 	.word	0x000000ff
        /*05b4*/ 	.word	0x00000030
        /*05b8*/ 	.short	0x010b
        /*05ba*/ 	.byte	0x15
	.zero		1


	//   ....[76]....
        /*05bc*/ 	.word	0x00004e70
        /*05c0*/ 	.word	0x000000ff
        /*05c4*/ 	.word	0x00000000
        /*05c8*/ 	.short	0x0101
        /*05ca*/ 	.byte	0x06
	.zero		1


	//   ....[77]....
        /*05cc*/ 	.word	0x00004e80
        /*05d0*/ 	.word	0x000000ff
        /*05d4*/ 	.word	0x00000048
        /*05d8*/ 	.short	0x010a
        /*05da*/ 	.byte	0x15
	.zero		1


	//   ....[78]....
        /*05dc*/ 	.word	0x00005070
        /*05e0*/ 	.word	0x000000ff
        /*05e4*/ 	.word	0x00000038
        /*05e8*/ 	.short	0x010b
        /*05ea*/ 	.byte	0x15
	.zero		1


	//   ....[79]....
        /*05ec*/ 	.word	0x00005080
        /*05f0*/ 	.word	0x000000ff
        /*05f4*/ 	.word	0x00000000
        /*05f8*/ 	.short	0x0101
        /*05fa*/ 	.byte	0x21
	.zero		1


	//   ....[80]....
        /*05fc*/ 	.word	0x000050b0
        /*0600*/ 	.word	0x000000ff
        /*0604*/ 	.word	0x00000040
        /*0608*/ 	.short	0x010a
        /*060a*/ 	.byte	0x15
	.zero		1


	//   ....[81]....
        /*060c*/ 	.word	0x000050f0
        /*0610*/ 	.word	0x00000000
        /*0614*/ 	.word	0x00000048
        /*0618*/ 	.short	0x010a
        /*061a*/ 	.byte	0xff
	.zero		1


	//   ....[82]....
        /*061c*/ 	.word	0x000053f0
        /*0620*/ 	.word	0x00000003
        /*0624*/ 	.word	0x00000060
        /*0628*/ 	.short	0x010a
        /*062a*/ 	.byte	0xff
	.zero		1


	//   ....[83]....
        /*062c*/ 	.word	0x00005570
        /*0630*/ 	.word	0x00000000
        /*0634*/ 	.word	0x00000000
        /*0638*/ 	.short	0x0101
        /*063a*/ 	.byte	0xff
	.zero		1


	//   ....[84]....
        /*063c*/ 	.word	0x000060c0
        /*0640*/ 	.word	0x00000003
        /*0644*/ 	.word	0x00000030
        /*0648*/ 	.short	0x010a
        /*064a*/ 	.byte	0xff
	.zero		1


	//   ....[85]....
        /*064c*/ 	.word	0x00006100
        /*0650*/ 	.word	0x00000090
        /*0654*/ 	.word	0x00000080
        /*0658*/ 	.short	0x010a
        /*065a*/ 	.byte	0xff
	.zero		1


	//   ....[86]....
        /*065c*/ 	.word	0x00006240
        /*0660*/ 	.word	0x00000003
        /*0664*/ 	.word	0x00000030
        /*0668*/ 	.short	0x010a
        /*066a*/ 	.byte	0xff
	.zero		1


	//   ....[87]....
        /*066c*/ 	.word	0x000063a0
        /*0670*/ 	.word	0x00000000
        /*0674*/ 	.word	0x00000000
        /*0678*/ 	.short	0x0101
        /*067a*/ 	.byte	0xff
	.zero		1


	//   ....[88]....
        /*067c*/ 	.word	0x00006400
        /*0680*/ 	.word	0x00000090
        /*0684*/ 	.word	0x00000080
        /*0688*/ 	.short	0x010a
        /*068a*/ 	.byte	0xff
	.zero		1


	//   ....[89]....
        /*068c*/ 	.word	0x00007790
        /*0690*/ 	.word	0x00000072
        /*0694*/ 	.word	0x00000030
        /*0698*/ 	.short	0x010a
        /*069a*/ 	.byte	0xff
	.zero		1


	//   ....[90]....
        /*069c*/ 	.word	0x00007860
        /*06a0*/ 	.word	0x00000072
        /*06a4*/ 	.word	0x00000030
        /*06a8*/ 	.short	0x010a
        /*06aa*/ 	.byte	0xff
	.zero		1


	//   ....[91]....
        /*06ac*/ 	.word	0x000079a0
        /*06b0*/ 	.word	0x00000003
        /*06b4*/ 	.word	0x00000000
        /*06b8*/ 	.short	0x0101
        /*06ba*/ 	.byte	0xff
	.zero		1


	//   ....[92]....
        /*06bc*/ 	.word	0x00007c80
        /*06c0*/ 	.word	0x00000090
        /*06c4*/ 	.word	0x00000000
        /*06c8*/ 	.short	0x0101
        /*06ca*/ 	.byte	0xff
	.zero		1


	//   ....[93]....
        /*06cc*/ 	.word	0x00008f30
        /*06d0*/ 	.word	0x00000003
        /*06d4*/ 	.word	0x000000d0
        /*06d8*/ 	.short	0x010a
        /*06da*/ 	.byte	0xff
	.zero		1


	//   ....[94]....
        /*06dc*/ 	.word	0x00008f90
        /*06e0*/ 	.word	0x00000000
        /*06e4*/ 	.word	0x00000018
        /*06e8*/ 	.short	0x010a
        /*06ea*/ 	.byte	0xff
	.zero		1


	//   ....[95]....
        /*06ec*/ 	.word	0x00008ff0
        /*06f0*/ 	.word	0x00000000
        /*06f4*/ 	.word	0x00000018
        /*06f8*/ 	.short	0x010a
        /*06fa*/ 	.byte	0xff
	.zero		1


	//   ....[96]....
        /*06fc*/ 	.word	0x00009040
        /*0700*/ 	.word	0x00000003
        /*0704*/ 	.word	0x00000060
        /*0708*/ 	.short	0x010a
        /*070a*/ 	.byte	0xff
	.zero		1


	//   ....[97]....
        /*070c*/ 	.word	0x000090a0
        /*0710*/ 	.word	0x00000000
        /*0714*/ 	.word	0x00000000
        /*0718*/ 	.short	0x010a
        /*071a*/ 	.byte	0xff
	.zero		1


	//   ....[98]....
        /*071c*/ 	.word	0x00009100
        /*0720*/ 	.word	0x00000000
        /*0724*/ 	.word	0x00000000
        /*0728*/ 	.short	0x010a
        /*072a*/ 	.byte	0xff
	.zero		1


	//   ....[99]....
        /*072c*/ 	.word	0x00009150
        /*0730*/ 	.word	0x00000002
        /*0734*/ 	.word	0x000000c0
        /*0738*/ 	.short	0x010a
        /*073a*/ 	.byte	0xff
	.zero		1


	//   ....[100]....
        /*073c*/ 	.word	0x000091b0
        /*0740*/ 	.word	0x00000002
        /*0744*/ 	.word	0x00000070
        /*0748*/ 	.short	0x010a
        /*074a*/ 	.byte	0xff
	.zero		1


	//   ....[101]....
        /*074c*/ 	.word	0x00009200
        /*0750*/ 	.word	0x00000002
        /*0754*/ 	.word	0x00000060
        /*0758*/ 	.short	0x010a
        /*075a*/ 	.byte	0xff
	.zero		1


	//   ....[102]....
        /*075c*/ 	.word	0x00009260
        /*0760*/ 	.word	0x00000000
        /*0764*/ 	.word	0x00000070
        /*0768*/ 	.short	0x010a
        /*076a*/ 	.byte	0xff
	.zero		1


	//   ....[103]....
        /*076c*/ 	.word	0x000092c0
        /*0770*/ 	.word	0x00000000
        /*0774*/ 	.word	0x00000008
        /*0778*/ 	.short	0x010a
        /*077a*/ 	.byte	0xff
	.zero		1


	//   ....[104]....
        /*077c*/ 	.word	0x000093b0
        /*0780*/ 	.word	0x00000000
        /*0784*/ 	.word	0x00000008
        /*0788*/ 	.short	0x010a
        /*078a*/ 	.byte	0xff
	.zero		1


	//   ....[105]....
        /*078c*/ 	.word	0x00009400
        /*0790*/ 	.word	0x00000000
        /*0794*/ 	.word	0x00000060
        /*0798*/ 	.short	0x010a
        /*079a*/ 	.byte	0xff
	.zero		1


	//   ....[106]....
        /*079c*/ 	.word	0x00009460
        /*07a0*/ 	.word	0x00000000
        /*07a4*/ 	.word	0x000000a0
        /*07a8*/ 	.short	0x010a
        /*07aa*/ 	.byte	0xff
	.zero		1


	//   ....[107]....
        /*07ac*/ 	.word	0x000094c0
        /*07b0*/ 	.word	0x00000000
        /*07b4*/ 	.word	0x00000000
        /*07b8*/ 	.short	0x010a
        /*07ba*/ 	.byte	0xff
	.zero		1


	//   ....[108]....
        /*07bc*/ 	.word	0x00009520
        /*07c0*/ 	.word	0x00000000
        /*07c4*/ 	.word	0x00000000
        /*07c8*/ 	.short	0x010a
        /*07ca*/ 	.byte	0xff
	.zero		1


	//   ....[109]....
        /*07cc*/ 	.word	0x00009580
        /*07d0*/ 	.word	0x00000000
        /*07d4*/ 	.word	0x00000000
        /*07d8*/ 	.short	0x010a
        /*07da*/ 	.byte	0xff
	.zero		1


	//   ....[110]....
        /*07dc*/ 	.word	0x000095e0
        /*07e0*/ 	.word	0x00000000
        /*07e4*/ 	.word	0x00000000
        /*07e8*/ 	.short	0x010a
        /*07ea*/ 	.byte	0xff
	.zero		1


	//   ....[111]....
        /*07ec*/ 	.word	0x00009640
        /*07f0*/ 	.word	0x00000000
        /*07f4*/ 	.word	0x000000e0
        /*07f8*/ 	.short	0x010a
        /*07fa*/ 	.byte	0xff
	.zero		1


	//   ....[112]....
        /*07fc*/ 	.word	0x00009690
        /*0800*/ 	.word	0x0000000c
        /*0804*/ 	.word	0x00000060
        /*0808*/ 	.short	0x010a
        /*080a*/ 	.byte	0xff
	.zero		1


	//   ....[113]....
        /*080c*/ 	.word	0x000096f0
        /*0810*/ 	.word	0x00000000
        /*0814*/ 	.word	0x00000058
        /*0818*/ 	.short	0x010a
        /*081a*/ 	.byte	0xff
	.zero		1


	//   ....[114]....
        /*081c*/ 	.word	0x00009750
        /*0820*/ 	.word	0x00000000
        /*0824*/ 	.word	0x00000040
        /*0828*/ 	.short	0x010a
        /*082a*/ 	.byte	0xff
	.zero		1


	//   ....[115]....
        /*082c*/ 	.word	0x000097b0
        /*0830*/ 	.word	0x00000000
        /*0834*/ 	.word	0x00000048
        /*0838*/ 	.short	0x010a
        /*083a*/ 	.byte	0xff
	.zero		1


	//   ....[116]....
        /*083c*/ 	.word	0x00009810
        /*0840*/ 	.word	0x00000000
        /*0844*/ 	.word	0x00000040
        /*0848*/ 	.short	0x010a
        /*084a*/ 	.byte	0xff
	.zero		1


	//   ....[117]....
        /*084c*/ 	.word	0x00009860
        /*0850*/ 	.word	0x00000003
        /*0854*/ 	.word	0x00000060
        /*0858*/ 	.short	0x010a
        /*085a*/ 	.byte	0xff
	.zero		1


	//   ....[118]....
        /*085c*/ 	.word	0x000098b0
        /*0860*/ 	.word	0x00000003
        /*0864*/ 	.word	0x00000030
        /*0868*/ 	.short	0x010a
        /*086a*/ 	.byte	0xff
	.zero		1


	//   ....[119]....
        /*086c*/ 	.word	0x00009900
        /*0870*/ 	.word	0x00000090
        /*0874*/ 	.word	0x00000080
        /*0878*/ 	.short	0x010a
        /*087a*/ 	.byte	0xff
	.zero		1


	//   ....[120]....
        /*087c*/ 	.word	0x00009950
        /*0880*/ 	.word	0x00000072
        /*0884*/ 	.word	0x00000030
        /*0888*/ 	.short	0x010a
        /*088a*/ 	.byte	0xff
	.zero		1


	//----- nvinfo : EIATTR_NUM_MBARRIERS
	.align		4
.L_47:
        /*088c*/ 	.byte	0x03, 0x38
        /*088e*/ 	.short	0x001d


	//----- nvinfo : EIATTR_EXIT_INSTR_OFFSETS
	.align		4
        /*0890*/ 	.byte	0x04, 0x1c
        /*0892*/ 	.short	(.L_49 - .L_48)


	//   ....[0]....
.L_48:
        /*0894*/ 	.word	0x00002a40


	//   ....[1]....
        /*0898*/ 	.word	0x00002f30


	//   ....[2]....
        /*089c*/ 	.word	0x00002f90


	//   ....[3]....
        /*08a0*/ 	.word	0x00004310


	//   ....[4]....
        /*08a4*/ 	.word	0x00005120


	//   ....[5]....
        /*08a8*/ 	.word	0x00005160


	//   ....[6]....
        /*08ac*/ 	.word	0x00008f20


	//----- nvinfo : EIATTR_MAX_THREADS
	.align		4
.L_49:
        /*08b0*/ 	.byte	0x04, 0x05
        /*08b2*/ 	.short	(.L_51 - .L_50)
.L_50:
        /*08b4*/ 	.word	0x00000100
        /*08b8*/ 	.word	0x00000001
        /*08bc*/ 	.word	0x00000001


	//----- nvinfo : EIATTR_CRS_STACK_SIZE
	.align		4
.L_51:
        /*08c0*/ 	.byte	0x04, 0x1e
        /*08c2*/ 	.short	(.L_53 - .L_52)
.L_52:
        /*08c4*/ 	.word	0x00000000


	//----- nvinfo : EIATTR_CBANK_PARAM_SIZE
	.align		4
.L_53:
        /*08c8*/ 	.byte	0x03, 0x19
        /*08ca*/ 	.short	0x0800


	//----- nvinfo : EIATTR_PARAM_CBANK
	.align		4
        /*08cc*/ 	.byte	0x04, 0x0a
        /*08ce*/ 	.short	(.L_55 - .L_54)
	.align		4
.L_54:
        /*08d0*/ 	.word	index@(.nv.constant0._ZN7cutlass13device_kernelINS_4gemm6kernel13GemmUniversalIN4cute5tupleIJiiiiEEENS1_10collective13CollectiveMmaINS1_35MainloopSm100TmaUmmaWarpSpecializedILi3ELi2ELi4ENS5_IJNS4_1CILi2EEESB_NSA_ILi1EEEEEEEENS5_IJNSA_ILi256EEENSA_ILi128EEESG_EEEaNS5_IJlSC_lEEEaSI_NS4_8TiledMMAINS4_8MMA_AtomIJNS4_21SM100_MMA_S8_2x1SM_SSIaaiLi256ELi128ELNS4_4UMMA5MajorE0ELSN_0ELNSM_8SaturateE0EEEEEENS4_6LayoutINS5_IJSC_SC_SC_EEENS5_IJNSA_ILi0EEEST_ST_EEEEENS5_IJNS4_10UnderscoreESW_SW_EEEEENS4_28SM100_TMA_2SM_LOAD_MULTICASTENS4_14ComposedLayoutINS4_7SwizzleILi3ELi4ELi3EEENS4_18smem_ptr_flag_bitsILi8EEENSR_INS5_IJNSA_ILi8EEESG_EEENS5_IJSG_SC_EEEEEEEvNS4_8identityENS4_18SM100_TMA_2SM_LOADES19_vS1A_EENS_8epilogue10collective18CollectiveEpilogueINS1D_23Sm100TmaWarpSpecializedILi2ELi2ELi64ELb0ELb0EEEJNS5_IJSG_SG_SG_EEENS5_IJNSR_ISG_SC_EENSR_INSA_ILi64EEESC_EEEEEaSI_aSI_NS1D_6fusion15FusionCallbacksIS1H_NS1N_17LinearCombinationIaiaiLNS_15FloatRoundStyleE2EEES1I_S1M_JEEENS4_5SM1004TMEM4LOAD26SM100_TMEM_LOAD_32dp32b64xENS4_13SM90_TMA_LOADENS10_INS11_ILi2ELi4ELi3EEES14_NSR_INS5_IJS15_S1K_EEENS5_IJS1K_SC_EEEEEEENS4_39AutoVectorizingCopyWithAssumedAlignmentILi128EEENS4_14SM90_TMA_STOREES22_S24_S24_EEEvvEEEEvNT_6ParamsE)
        /*08d4*/ 	.short	0x0380
        /*08d6*/ 	.short	0x0800


	//----- nvinfo : EIATTR_SW_WAR
	.align		4
.L_55:
        /*08d8*/ 	.byte	0x04, 0x36
        /*08da*/ 	.short	(.L_57 - .L_56)
.L_56:
        /*08dc*/ 	.word	0x00000008
.L_57:


//--------------------- .nv.callgraph             --------------------------
	.section	.nv.callgraph,"",@"SHT_CUDA_CALLGRAPH"
	.align	4
	.sectionentsize	8
	.align		4
        /*0000*/ 	.word	0x00000000
	.align		4
        /*0004*/ 	.word	0xffffffff
	.align		4
        /*0008*/ 	.word	index@(_ZN7cutlass13device_kernelINS_4gemm6kernel13GemmUniversalIN4cute5tupleIJiiiiEEENS1_10collective13CollectiveMmaINS1_35MainloopSm100TmaUmmaWarpSpecializedILi3ELi2ELi4ENS5_IJNS4_1CILi2EEESB_NSA_ILi1EEEEEEEENS5_IJNSA_ILi256EEENSA_ILi128EEESG_EEEaNS5_IJlSC_lEEEaSI_NS4_8TiledMMAINS4_8MMA_AtomIJNS4_21SM100_MMA_S8_2x1SM_SSIaaiLi256ELi128ELNS4_4UMMA5MajorE0ELSN_0ELNSM_8SaturateE0EEEEEENS4_6LayoutINS5_IJSC_SC_SC_EEENS5_IJNSA_ILi0EEEST_ST_EEEEENS5_IJNS4_10UnderscoreESW_SW_EEEEENS4_28SM100_TMA_2SM_LOAD_MULTICASTENS4_14ComposedLayoutINS4_7SwizzleILi3ELi4ELi3EEENS4_18smem_ptr_flag_bitsILi8EEENSR_INS5_IJNSA_ILi8EEESG_EEENS5_IJSG_SC_EEEEEEEvNS4_8identityENS4_18SM100_TMA_2SM_LOADES19_vS1A_EENS_8epilogue10collective18CollectiveEpilogueINS1D_23Sm100TmaWarpSpecializedILi2ELi2ELi64ELb0ELb0EEEJNS5_IJSG_SG_SG_EEENS5_IJNSR_ISG_SC_EENSR_INSA_ILi64EEESC_EEEEEaSI_aSI_NS1D_6fusion15FusionCallbacksIS1H_NS1N_17LinearCombinationIaiaiLNS_15FloatRoundStyleE2EEES1I_S1M_JEEENS4_5SM1004TMEM4LOAD26SM100_TMEM_LOAD_32dp32b64xENS4_13SM90_TMA_LOADENS10_INS11_ILi2ELi4ELi3EEES14_NSR_INS5_IJS15_S1K_EEENS5_IJS1K_SC_EEEEEEENS4_39AutoVectorizingCopyWithAssumedAlignmentILi128EEENS4_14SM90_TMA_STOREES22_S24_S24_EEEvvEEEEvNT_6ParamsE)
	.align		4
        /*000c*/ 	.word	index@(__assertfail)
	.align		4
        /*0010*/ 	.word	0x00000000
	.align		4
        /*0014*/ 	.word	0xfffffffe
	.align		4
        /*0018*/ 	.word	0x00000000
	.align		4
        /*001c*/ 	.word	0xfffffffd
	.align		4
        /*0020*/ 	.word	0x00000000
	.align		4
        /*0024*/ 	.word	0xfffffffc


//--------------------- .nv.constant4             --------------------------
	.section	.nv.constant4,"a",@progbits
	.align	8
	.align		8
.nv.constant4:
        /*0000*/ 	.dword	__assertfail
	.align		8
        /*0008*/ 	.dword	__unnamed_1
	.align		8
        /*0010*/ 	.dword	__unnamed_2
	.align		8
        /*0018*/ 	.dword	_ZN39_INTERNAL_3a139649_4_k_cu_2a4958f3_95874cuda3std3__45__cpo5beginE
	.align		8
        /*0020*/ 	.dword	_ZN39_INTERNAL_3a139649_4_k_cu_2a4958f3_95874cuda3std3__45__cpo3endE
	.align		8
        /*0028*/ 	.dword	_ZN39_INTERNAL_3a139649_4_k_cu_2a4958f3_95874cuda3std3__45__cpo6cbeginE
	.align		8
        /*0030*/ 	.dword	_ZN39_INTERNAL_3a139649_4_k_cu_2a4958f3_95874cuda3std3__45__cpo4cendE
	.align		8
        /*0038*/ 	.dword	_ZN39_INTERNAL_3a139649_4_k_cu_2a4958f3_95874cuda3std3__441_GLOBAL__N__3a139649_4_k_cu_2a4958f3_95876ignoreE
	.align		8
        /*0040*/ 	.dword	_ZN39_INTERNAL_3a139649_4_k_cu_2a4958f3_95874cuda3std3__419piecewise_constructE
	.align		8
        /*0048*/ 	.dword	_ZN39_INTERNAL_3a139649_4_k_cu_2a4958f3_95874cuda3std3__48in_placeE
	.align		8
        /*0050*/ 	.dword	_ZN39_INTERNAL_3a139649_4_k_cu_2a4958f3_95874cuda3std6ranges3__45__cpo4swapE
	.align		8
        /*0058*/ 	.dword	_ZN39_INTERNAL_3a139649_4_k_cu_2a4958f3_95874cuda3std6ranges3__45__cpo9iter_moveE
	.align		8
        /*0060*/ 	.dword	_ZN39_INTERNAL_3a139649_4_k_cu_2a4958f3_95874cute7productE
	.align		8
        /*0068*/ 	.dword	_ZN39_INTERNAL_3a139649_4_k_cu_2a4958f3_95874cute1_E
	.align		8
        /*0070*/ 	.dword	$str$25
	.align		8
        /*0078*/ 	.dword	$str$26
	.align		8
        /*0080*/ 	.dword	$str$27
	.align		8
        /*0088*/ 	.dword	$str$28


//--------------------- .text._ZN7cutlass13device_kernelINS_4gemm6kernel13GemmUniversalIN4cute5tupleIJiiiiEEENS1_10collective13CollectiveMmaINS1_35MainloopSm100TmaUmmaWarpSpecializedILi3ELi2ELi4ENS5_IJNS4_1CILi2EEESB_NSA_ILi1EEEEEEEENS5_IJNSA_ILi256EEENSA_ILi128EEESG_EEEaNS5_IJlSC_lEEEaSI_NS4_8TiledMMAINS4_8MMA_AtomIJNS4_21SM100_MMA_S8_2x1SM_SSIaaiLi256ELi128ELNS4_4UMMA5MajorE0ELSN_0ELNSM_8SaturateE0EEEEEENS4_6LayoutINS5_IJSC_SC_SC_EEENS5_IJNSA_ILi0EEEST_ST_EEEEENS5_IJNS4_10UnderscoreESW_SW_EEEEENS4_28SM100_TMA_2SM_LOAD_MULTICASTENS4_14ComposedLayoutINS4_7SwizzleILi3ELi4ELi3EEENS4_18smem_ptr_flag_bitsILi8EEENSR_INS5_IJNSA_ILi8EEESG_EEENS5_IJSG_SC_EEEEEEEvNS4_8identityENS4_18SM100_TMA_2SM_LOADES19_vS1A_EENS_8epilogue10collective18CollectiveEpilogueINS1D_23Sm100TmaWarpSpecializedILi2ELi2ELi64ELb0ELb0EEEJNS5_IJSG_SG_SG_EEENS5_IJNSR_ISG_SC_EENSR_INSA_ILi64EEESC_EEEEEaSI_aSI_NS1D_6fusion15FusionCallbacksIS1H_NS1N_17LinearCombinationIaiaiLNS_15FloatRoundStyleE2EEES1I_S1M_JEEENS4_5SM1004TMEM4LOAD26SM100_TMEM_LOAD_32dp32b64xENS4_13SM90_TMA_LOADENS10_INS11_ILi2ELi4ELi3EEES14_NSR_INS5_IJS15_S1K_EEENS5_IJS1K_SC_EEEEEEENS4_39AutoVectorizingCopyWithAssumedAlignmentILi128EEENS4_14SM90_TMA_STOREES22_S24_S24_EEEvvEEEEvNT_6ParamsE --------------------------
	.section	.text._ZN7cutlass13device_kernelINS_4gemm6kernel13GemmUniversalIN4cute5tupleIJiiiiEEENS1_10collective13CollectiveMmaINS1_35MainloopSm100TmaUmmaWarpSpecializedILi3ELi2ELi4ENS5_IJNS4_1CILi2EEESB_NSA_ILi1EEEEEEEENS5_IJNSA_ILi256EEENSA_ILi128EEESG_EEEaNS5_IJlSC_lEEEaSI_NS4_8TiledMMAINS4_8MMA_AtomIJNS4_21SM100_MMA_S8_2x1SM_SSIaaiLi256ELi128ELNS4_4UMMA5MajorE0ELSN_0ELNSM_8SaturateE0EEEEEENS4_6LayoutINS5_IJSC_SC_SC_EEENS5_IJNSA_ILi0EEEST_ST_EEEEENS5_IJNS4_10UnderscoreESW_SW_EEEEENS4_28SM100_TMA_2SM_LOAD_MULTICASTENS4_14ComposedLayoutINS4_7SwizzleILi3ELi4ELi3EEENS4_18smem_ptr_flag_bitsILi8EEENSR_INS5_IJNSA_ILi8EEESG_EEENS5_IJSG_SC_EEEEEEEvNS4_8identityENS4_18SM100_TMA_2SM_LOADES19_vS1A_EENS_8epilogue10collective18CollectiveEpilogueINS1D_23Sm100TmaWarpSpecializedILi2ELi2ELi64ELb0ELb0EEEJNS5_IJSG_SG_SG_EEENS5_IJNSR_ISG_SC_EENSR_INSA_ILi64EEESC_EEEEEaSI_aSI_NS1D_6fusion15FusionCallbacksIS1H_NS1N_17LinearCombinationIaiaiLNS_15FloatRoundStyleE2EEES1I_S1M_JEEENS4_5SM1004TMEM4LOAD26SM100_TMEM_LOAD_32dp32b64xENS4_13SM90_TMA_LOADENS10_INS11_ILi2ELi4ELi3EEES14_NSR_INS5_IJS15_S1K_EEENS5_IJS1K_SC_EEEEEEENS4_39AutoVectorizingCopyWithAssumedAlignmentILi128EEENS4_14SM90_TMA_STOREES22_S24_S24_EEEvvEEEEvNT_6ParamsE,"ax",@progbits
	.align	128
.text._ZN7cutlass13device_kernelINS_4gemm6kernel13GemmUniversalIN4cute5tupleIJiiiiEEENS1_10collective13CollectiveMmaINS1_35MainloopSm100TmaUmmaWarpSpecializedILi3ELi2ELi4ENS5_IJNS4_1CILi2EEESB_NSA_ILi1EEEEEEEENS5_IJNSA_ILi256EEENSA_ILi128EEESG_EEEaNS5_IJlSC_lEEEaSI_NS4_8TiledMMAINS4_8MMA_AtomIJNS4_21SM100_MMA_S8_2x1SM_SSIaaiLi256ELi128ELNS4_4UMMA5MajorE0ELSN_0ELNSM_8SaturateE0EEEEEENS4_6LayoutINS5_IJSC_SC_SC_EEENS5_IJNSA_ILi0EEEST_ST_EEEEENS5_IJNS4_10UnderscoreESW_SW_EEEEENS4_28SM100_TMA_2SM_LOAD_MULTICASTENS4_14ComposedLayoutINS4_7SwizzleILi3ELi4ELi3EEENS4_18smem_ptr_flag_bitsILi8EEENSR_INS5_IJNSA_ILi8EEESG_EEENS5_IJSG_SC_EEEEEEEvNS4_8identityENS4_18SM100_TMA_2SM_LOADES19_vS1A_EENS_8epilogue10collective18CollectiveEpilogueINS1D_23Sm100TmaWarpSpecializedILi2ELi2ELi64ELb0ELb0EEEJNS5_IJSG_SG_SG_EEENS5_IJNSR_ISG_SC_EENSR_INSA_ILi64EEESC_EEEEEaSI_aSI_NS1D_6fusion15FusionCallbacksIS1H_NS1N_17LinearCombinationIaiaiLNS_15FloatRoundStyleE2EEES1I_S1M_JEEENS4_5SM1004TMEM4LOAD26SM100_TMEM_LOAD_32dp32b64xENS4_13SM90_TMA_LOADENS10_INS11_ILi2ELi4ELi3EEES14_NSR_INS5_IJS15_S1K_EEENS5_IJS1K_SC_EEEEEEENS4_39AutoVectorizingCopyWithAssumedAlignmentILi128EEENS4_14SM90_TMA_STOREES22_S24_S24_EEEvvEEEEvNT_6ParamsE:
        .type           _ZN7cutlass13device_kernelINS_4gemm6kernel13GemmUniversalIN4cute5tupleIJiiiiEEENS1_10collective13CollectiveMmaINS1_35MainloopSm100TmaUmmaWarpSpecializedILi3ELi2ELi4ENS5_IJNS4_1CILi2EEESB_NSA_ILi1EEEEEEEENS5_IJNSA_ILi256EEENSA_ILi128EEESG_EEEaNS5_IJlSC_lEEEaSI_NS4_8TiledMMAINS4_8MMA_AtomIJNS4_21SM100_MMA_S8_2x1SM_SSIaaiLi256ELi128ELNS4_4UMMA5MajorE0ELSN_0ELNSM_8SaturateE0EEEEEENS4_6LayoutINS5_IJSC_SC_SC_EEENS5_IJNSA_ILi0EEEST_ST_EEEEENS5_IJNS4_10UnderscoreESW_SW_EEEEENS4_28SM100_TMA_2SM_LOAD_MULTICASTENS4_14ComposedLayoutINS4_7SwizzleILi3ELi4ELi3EEENS4_18smem_ptr_flag_bitsILi8EEENSR_INS5_IJNSA_ILi8EEESG_EEENS5_IJSG_SC_EEEEEEEvNS4_8identityENS4_18SM100_TMA_2SM_LOADES19_vS1A_EENS_8epilogue10collective18CollectiveEpilogueINS1D_23Sm100TmaWarpSpecializedILi2ELi2ELi64ELb0ELb0EEEJNS5_IJSG_SG_SG_EEENS5_IJNSR_ISG_SC_EENSR_INSA_ILi64EEESC_EEEEEaSI_aSI_NS1D_6fusion15FusionCallbacksIS1H_NS1N_17LinearCombinationIaiaiLNS_15FloatRoundStyleE2EEES1I_S1M_JEEENS4_5SM1004TMEM4LOAD26SM100_TMEM_LOAD_32dp32b64xENS4_13SM90_TMA_LOADENS10_INS11_ILi2ELi4ELi3EEES14_NSR_INS5_IJS15_S1K_EEENS5_IJS1K_SC_EEEEEEENS4_39AutoVectorizingCopyWithAssumedAlignmentILi128EEENS4_14SM90_TMA_STOREES22_S24_S24_EEEvvEEEEvNT_6ParamsE,@function
        .size           _ZN7cutlass13device_kernelINS_4gemm6kernel13GemmUniversalIN4cute5tupleIJiiiiEEENS1_10collective13CollectiveMmaINS1_35MainloopSm100TmaUmmaWarpSpecializedILi3ELi2ELi4ENS5_IJNS4_1CILi2EEESB_NSA_ILi1EEEEEEEENS5_IJNSA_ILi256EEENSA_ILi128EEESG_EEEaNS5_IJlSC_lEEEaSI_NS4_8TiledMMAINS4_8MMA_AtomIJNS4_21SM100_MMA_S8_2x1SM_SSIaaiLi256ELi128ELNS4_4UMMA5MajorE0ELSN_0ELNSM_8SaturateE0EEEEEENS4_6LayoutINS5_IJSC_SC_SC_EEENS5_IJNSA_ILi0EEEST_ST_EEEEENS5_IJNS4_10UnderscoreESW_SW_EEEEENS4_28SM100_TMA_2SM_LOAD_MULTICASTENS4_14ComposedLayoutINS4_7SwizzleILi3ELi4ELi3EEENS4_18smem_ptr_flag_bitsILi8EEENSR_INS5_IJNSA_ILi8EEESG_EEENS5_IJSG_SC_EEEEEEEvNS4_8identityENS4_18SM100_TMA_2SM_LOADES19_vS1A_EENS_8epilogue10collective18CollectiveEpilogueINS1D_23Sm100TmaWarpSpecializedILi2ELi2ELi64ELb0ELb0EEEJNS5_IJSG_SG_SG_EEENS5_IJNSR_ISG_SC_EENSR_INSA_ILi64EEESC_EEEEEaSI_aSI_NS1D_6fusion15FusionCallbacksIS1H_NS1N_17LinearCombinationIaiaiLNS_15FloatRoundStyleE2EEES1I_S1M_JEEENS4_5SM1004TMEM4LOAD26SM100_TMEM_LOAD_32dp32b64xENS4_13SM90_TMA_LOADENS10_INS11_ILi2ELi4ELi3EEES14_NSR_INS5_IJS15_S1K_EEENS5_IJS1K_SC_EEEEEEENS4_39AutoVectorizingCopyWithAssumedAlignmentILi128EEENS4_14SM90_TMA_STOREES22_S24_S24_EEEvvEEEEvNT_6ParamsE,(.L_x_160 - _ZN7cutlass13device_kernelINS_4gemm6kernel13GemmUniversalIN4cute5tupleIJiiiiEEENS1_10collective13CollectiveMmaINS1_35MainloopSm100TmaUmmaWarpSpecializedILi3ELi2ELi4ENS5_IJNS4_1CILi2EEESB_NSA_ILi1EEEEEEEENS5_IJNSA_ILi256EEENSA_ILi128EEESG_EEEaNS5_IJlSC_lEEEaSI_NS4_8TiledMMAINS4_8MMA_AtomIJNS4_21SM100_MMA_S8_2x1SM_SSIaaiLi256ELi128ELNS4_4UMMA5MajorE0ELSN_0ELNSM_8SaturateE0EEEEEENS4_6LayoutINS5_IJSC_SC_SC_EEENS5_IJNSA_ILi0EEEST_ST_EEEEENS5_IJNS4_10UnderscoreESW_SW_EEEEENS4_28SM100_TMA_2SM_LOAD_MULTICASTENS4_14ComposedLayoutINS4_7SwizzleILi3ELi4ELi3EEENS4_18smem_ptr_flag_bitsILi8EEENSR_INS5_IJNSA_ILi8EEESG_EEENS5_IJSG_SC_EEEEEEEvNS4_8identityENS4_18SM100_TMA_2SM_LOADES19_vS1A_EENS_8epilogue10collective18CollectiveEpilogueINS1D_23Sm100TmaWarpSpecializedILi2ELi2ELi64ELb0ELb0EEEJNS5_IJSG_SG_SG_EEENS5_IJNSR_ISG_SC_EENSR_INSA_ILi64EEESC_EEEEEaSI_aSI_NS1D_6fusion15FusionCallbacksIS1H_NS1N_17LinearCombinationIaiaiLNS_15FloatRoundStyleE2EEES1I_S1M_JEEENS4_5SM1004TMEM4LOAD26SM100_TMEM_LOAD_32dp32b64xENS4_13SM90_TMA_LOADENS10_INS11_ILi2ELi4ELi3EEES14_NSR_INS5_IJS15_S1K_EEENS5_IJS1K_SC_EEEEEEENS4_39AutoVectorizingCopyWithAssumedAlignmentILi128EEENS4_14SM90_TMA_STOREES22_S24_S24_EEEvvEEEEvNT_6ParamsE)
        .other          _ZN7cutlass13device_kernelINS_4gemm6kernel13GemmUniversalIN4cute5tupleIJiiiiEEENS1_10collective13CollectiveMmaINS1_35MainloopSm100TmaUmmaWarpSpecializedILi3ELi2ELi4ENS5_IJNS4_1CILi2EEESB_NSA_ILi1EEEEEEEENS5_IJNSA_ILi256EEENSA_ILi128EEESG_EEEaNS5_IJlSC_lEEEaSI_NS4_8TiledMMAINS4_8MMA_AtomIJNS4_21SM100_MMA_S8_2x1SM_SSIaaiLi256ELi128ELNS4_4UMMA5MajorE0ELSN_0ELNSM_8SaturateE0EEEEEENS4_6LayoutINS5_IJSC_SC_SC_EEENS5_IJNSA_ILi0EEEST_ST_EEEEENS5_IJNS4_10UnderscoreESW_SW_EEEEENS4_28SM100_TMA_2SM_LOAD_MULTICASTENS4_14ComposedLayoutINS4_7SwizzleILi3ELi4ELi3EEENS4_18smem_ptr_flag_bitsILi8EEENSR_INS5_IJNSA_ILi8EEESG_EEENS5_IJSG_SC_EEEEEEEvNS4_8identityENS4_18SM100_TMA_2SM_LOADES19_vS1A_EENS_8epilogue10collective18CollectiveEpilogueINS1D_23Sm100TmaWarpSpecializedILi2ELi2ELi64ELb0ELb0EEEJNS5_IJSG_SG_SG_EEENS5_IJNSR_ISG_SC_EENSR_INSA_ILi64EEESC_EEEEEaSI_aSI_NS1D_6fusion15FusionCallbacksIS1H_NS1N_17LinearCombinationIaiaiLNS_15FloatRoundStyleE2EEES1I_S1M_JEEENS4_5SM1004TMEM4LOAD26SM100_TMEM_LOAD_32dp32b64xENS4_13SM90_TMA_LOADENS10_INS11_ILi2ELi4ELi3EEES14_NSR_INS5_IJS15_S1K_EEENS5_IJS1K_SC_EEEEEEENS4_39AutoVectorizingCopyWithAssumedAlignmentILi128EEENS4_14SM90_TMA_STOREES22_S24_S24_EEEvvEEEEvNT_6ParamsE,@"STO_CUDA_ENTRY STV_DEFAULT"
_ZN7cutlass13device_kernelINS_4gemm6kernel13GemmUniversalIN4cute5tupleIJiiiiEEENS1_10collective13CollectiveMmaINS1_35MainloopSm100TmaUmmaWarpSpecializedILi3ELi2ELi4ENS5_IJNS4_1CILi2EEESB_NSA_ILi1EEEEEEEENS5_IJNSA_ILi256EEENSA_ILi128EEESG_EEEaNS5_IJlSC_lEEEaSI_NS4_8TiledMMAINS4_8MMA_AtomIJNS4_21SM100_MMA_S8_2x1SM_SSIaaiLi256ELi128ELNS4_4UMMA5MajorE0ELSN_0ELNSM_8SaturateE0EEEEEENS4_6LayoutINS5_IJSC_SC_SC_EEENS5_IJNSA_ILi0EEEST_ST_EEEEENS5_IJNS4_10UnderscoreESW_SW_EEEEENS4_28SM100_TMA_2SM_LOAD_MULTICASTENS4_14ComposedLayoutINS4_7SwizzleILi3ELi4ELi3EEENS4_18smem_ptr_flag_bitsILi8EEENSR_INS5_IJNSA_ILi8EEESG_EEENS5_IJSG_SC_EEEEEEEvNS4_8identityENS4_18SM100_TMA_2SM_LOADES19_vS1A_EENS_8epilogue10collective18CollectiveEpilogueINS1D_23Sm100TmaWarpSpecializedILi2ELi2ELi64ELb0ELb0EEEJNS5_IJSG_SG_SG_EEENS5_IJNSR_ISG_SC_EENSR_INSA_ILi64EEESC_EEEEEaSI_aSI_NS1D_6fusion15FusionCallbacksIS1H_NS1N_17LinearCombinationIaiaiLNS_15FloatRoundStyleE2EEES1I_S1M_JEEENS4_5SM1004TMEM4LOAD26SM100_TMEM_LOAD_32dp32b64xENS4_13SM90_TMA_LOADENS10_INS11_ILi2ELi4ELi3EEES14_NSR_INS5_IJS15_S1K_EEENS5_IJS1K_SC_EEEEEEENS4_39AutoVectorizingCopyWithAssumedAlignmentILi128EEENS4_14SM90_TMA_STOREES22_S24_S24_EEEvvEEEEvNT_6ParamsE:
[----:B------:R-:W1:Y:S01]  /*0000*/  LDC R1, c[0x0][0x37c] ;  /* 0x0000df00ff017b82 */ /* 0x000e620000000800 */
[----:B------:R-:W2:Y:S01]  /*0010*/  S2R R154, SR_TID.X ;  /* 0x00000000009a7919 */ /* 0x000ea20000002100 */
[----:B------:R-:W3:Y:S06]  /*0020*/  LDCU.64 UR8, c[0x0][0x890] ;  /* 0x00011200ff0877ac */ /* 0x000eec0008000a00 */
[----:B------:R-:W4:Y:S01]  /*0030*/  S2UR UR46, SR_CgaCtaId ;  /* 0x00000000002e79c3 */ /* 0x000f220000008800 */
[----:B------:R-:W-:Y:S02]  /*0040*/  PRMT R140, RZ, 0x7610, R140 ;  /* 0x00007610ff8c7816 */ /* 0x000fe4000000008c */
[----:B------:R-:W-:Y:S01]  /*0050*/  ELECT P1, URZ, PT ;  /* 0x0000000000ff782f */ /* 0x000fe20003820000 */
[----:B---3--:R-:W-:-:S04]  /*0060*/  UISETP.NE.U32.AND UP0, UPT, UR8, URZ, UPT ;  /* 0x000000ff0800728c */ /* 0x008fc8000bf05070 */
[----:B------:R-:W-:Y:S02]  /*0070*/  UISETP.NE.AND.EX UP0, UPT, UR9, URZ, UPT, UP0 ;  /* 0x000000ff0900728c */ /* 0x000fe4000bf05300 */
[----:B----4-:R-:W-:Y:S02]  /*0080*/  ULOP3.LUT UR45, UR46, 0x1, URZ, 0xc0, !UPT ;  /* 0x000000012e2d7892 */ /* 0x010fe4000f8ec0ff */
[----:B------:R-:W-:Y:S01]  /*0090*/  ULOP3.LUT UR47, UR46, 0x1, URZ, 0x3c, !UPT ;  /* 0x000000012e2f7892 */ /* 0x000fe2000f8e3cff */
[----:B--2---:R-:W-:-:S05]  /*00a0*/  SHF.R.U32.HI R141, RZ, 0x5, R154 ;  /* 0x00000005ff8d7819 */ /* 0x004fca000001169a */
[----:B------:R-:W2:Y:S02]  /*00b0*/  SHFL.IDX PT, R0, R141, RZ, 0x1f ;  /* 0x00001fff8d007589 */ /* 0x000ea400000e0000 */
[----:B--2---:R-:W-:Y:S01]  /*00c0*/  R2UR UR18, R0 ;  /* 0x00000000001272ca */ /* 0x004fe200000e0000 */
[----:B-1----:R-:W-:-:S14]  /*00d0*/  BRA.U UP0, `(.L_x_0) ;  /* 0x0000000100307547 */ /* 0x002fdc000b800000 */
[----:B------:R-:W1:Y:S02]  /*00e0*/  LDCU.64 UR4, c[0x0][0x888] ;  /* 0x00011100ff0477ac */ /* 0x000e640008000a00 */
[----:B-1----:R-:W-:-:S04]  /*00f0*/  UISETP.NE.U32.AND UP0, UPT, UR4, URZ, UPT ;  /* 0x000000ff0400728c */ /* 0x002fc8000bf05070 */
[----:B------:R-:W-:-:S09]  /*0100*/  UISETP.NE.AND.EX UP0, UPT, UR5, URZ, UPT, UP0 ;  /* 0x000000ff0500728c */ /* 0x000fd2000bf05300 */
[----:B------:R-:W-:Y:S05]  /*0110*/  BRA.U !UP0, `(.L_x_1) ;  /* 0x0000000108147547 */ /* 0x000fea000b800000 */
[----:B------:R-:W1:Y:S01]  /*0120*/  LDC.64 R72, c[0x0][0x888] ;  /* 0x00022200ff487b82 */ /* 0x000e620000000a00 */
[----:B------:R-:W1:Y:S02]  /*0130*/  LDCU.64 UR4, c[0x0][0x358] ;  /* 0x00006b00ff0477ac */ /* 0x000e640008000a00 */
[----:B-1----:R1:W5:Y:S01]  /*0140*/  LDG.E R72, desc[UR4][R72.64] ;  /* 0x0000000448487981 */ /* 0x002362000c1e1900 */
[----:B------:R-:W-:Y:S01]  /*0150*/  HFMA2 R140, -RZ, RZ, 0, 5.9604644775390625e-08 ;  /* 0x00000001ff8c7431 */ /* 0x000fe200000001ff */
[----:B------:R-:W-:Y:S05]  /*0160*/  BRA `(.L_x_0) ;  /* 0x00000000000c7947 */ /* 0x000fea0003800000 */
.L_x_1:
[----:B------:R-:W1:Y:S01]  /*0170*/  LDCU UR4, c[0x0][0x880] ;  /* 0x00011000ff0477ac */ /* 0x000e620008000800 */
[----:B------:R-:W-:Y:S01]  /*0180*/  HFMA2 R140, -RZ, RZ, 0, 5.9604644775390625e-08 ;  /* 0x00000001ff8c7431 */ /* 0x000fe200000001ff */
[----:B-1----:R-:W-:-:S07]  /*0190*/  MOV R72, UR4 ;  /* 0x0000000400487c02 */ /* 0x002fce0008000f00 */
.L_x_0:
[----:B------:R-:W2:Y:S02]  /*01a0*/  LDCU.64 UR4, c[0x0][0x8b0] ;  /* 0x00011600ff0477ac */ /* 0x000ea40008000a00 */
[----:B--2---:R-:W-:-:S04]  /*01b0*/  UISETP.NE.U32.AND UP0, UPT, UR4, URZ, UPT ;  /* 0x000000ff0400728c */ /* 0x004fc8000bf05070 */
[----:B------:R-:W-:-:S09]  /*01c0*/  UISETP.NE.AND.EX UP0, UPT, UR5, URZ, UPT, UP0 ;  /* 0x000000ff0500728c */ /* 0x000fd2000bf05300 */
[----:B------:R-:W-:Y:S05]  /*01d0*/  BRA.U UP0, `(.L_x_2) ;  /* 0x0000000100287547 */ /* 0x000fea000b800000 */
[----:B------:R-:W2:Y:S02]  /*01e0*/  LDCU.64 UR4, c[0x0][0x8a8] ;  /* 0x00011500ff0477ac */ /* 0x000ea40008000a00 */
[----:B--2---:R-:W-:-:S04]  /*01f0*/  UISETP.NE.U32.AND UP0, UPT, UR4, URZ, UPT ;  /* 0x000000ff0400728c */ /* 0x004fc8000bf05070 */
[----:B------:R-:W-:-:S09]  /*0200*/  UISETP.NE.AND.EX UP0, UPT, UR5, URZ, UPT, UP0 ;  /* 0x000000ff0500728c */ /* 0x000fd2000bf05300 */
[----:B------:R-:W-:Y:S05]  /*0210*/  BRA.U !UP0, `(.L_x_3) ;  /* 0x0000000108107547 */ /* 0x000fea000b800000 */
[----:B------:R-:W2:Y:S01]  /*0220*/  LDC.64 R70, c[0x0][0x8a8] ;  /* 0x00022a00ff467b82 */ /* 0x000ea20000000a00 */
[----:B------:R-:W2:Y:S02]  /*0230*/  LDCU.64 UR4, c[0x0][0x358] ;  /* 0x00006b00ff0477ac */ /* 0x000ea40008000a00 */
[----:B--2---:R2:W5:Y:S01]  /*0240*/  LDG.E R70, desc[UR4][R70.64] ;  /* 0x0000000446467981 */ /* 0x004562000c1e1900 */
[----:B------:R-:W-:Y:S05]  /*0250*/  BRA `(.L_x_2) ;  /* 0x0000000000087947 */ /* 0x000fea0003800000 */
.L_x_3:
[----:B------:R-:W2:Y:S02]  /*0260*/  LDCU UR4, c[0x0][0x8a0] ;  /* 0x00011400ff0477ac */ /* 0x000ea40008000800 */
[----:B--2---:R-:W-:Y:S02]  /*0270*/  MOV R70, UR4 ;  /* 0x0000000400467c02 */ /* 0x004fe40008000f00 */
.L_x_2:
[----:B------:R-:W-:Y:S01]  /*0280*/  IMAD.U32 R0, RZ, RZ, UR18 ;  /* 0x00000012ff007e24 */ /* 0x000fe2000f8e00ff */
[----:B------:R-:W-:Y:S04]  /*0290*/  BSSY.RECONVERGENT B0, `(.L_x_4) ;  /* 0x000000c000007945 */ /* 0x000fe80003800200 */
[C---:B------:R-:W-:Y:S02]  /*02a0*/  ISETP.NE.OR P2, PT, R0.reuse, 0x1, !P1 ;  /* 0x000000010000780c */ /* 0x040fe40004f45670 */
[----:B------:R-:W-:-:S11]  /*02b0*/  ISETP.NE.OR P0, PT, R0, 0x3, !P1 ;  /* 0x000000030000780c */ /* 0x000fd60004f05670 */
[----:B------:R-:W-:Y:S05]  /*02c0*/  @P2 BRA `(.L_x_5) ;  /* 0x0000000000202947 */ /* 0x000fea0003800000 */
[----:B------:R-:W3:Y:S02]  /*02d0*/  LDCU.64 UR4, c[0x0][0x348] ;  /* 0x00006900ff0477ac */ /* 0x000ee40008000a00 */
[----:B---3--:R-:W-:Y:S02]  /*02e0*/  UIADD3 UR6, UP1, UPT, UR4, 0x80, URZ ;  /* 0x0000008004067890 */ /* 0x008fe4000ff3e0ff */
[----:B------:R-:W-:Y:S02]  /*02f0*/  UIADD3 UR4, UP0, UPT, UR4, 0x180, URZ ;  /* 0x0000018004047890 */ /* 0x000fe4000ff1e0ff */
[----:B------:R-:W-:Y:S02]  /*0300*/  UIADD3.X UR7, UPT, UPT, URZ, UR5, URZ, UP1, !UPT ;  /* 0x00000005ff077290 */ /* 0x000fe40008ffe4ff */
[----:B------:R-:W-:-:S07]  /*0310*/  UIADD3.X UR5, UPT, UPT, URZ, UR5, URZ, UP0, !UPT ;  /* 0x00000005ff057290 */ /* 0x000fce00087fe4ff */
[----:B------:R3:W-:Y:S02]  /*0320*/  UTMACCTL.PF [UR6] ;  /* 0x00000000060079b9 */ /* 0x0007e40008040000 */
[----:B------:R3:W-:Y:S02]  /*0330*/  UTMACCTL.PF [UR4] ;  /* 0x00000000040079b9 */ /* 0x0007e40008040000 */
[----:B---3--:R-:W-:Y:S01]  /*0340*/  NOP ;  /* 0x0000000000007918 */ /* 0x008fe20000000000 */
.L_x_5:
[----:B------:R-:W-:Y:S05]  /*0350*/  BSYNC.RECONVERGENT B0 ;  /* 0x0000000000007941 */ /* 0x000fea0003800200 */
.L_x_4:
[----:B------:R-:W-:Y:S04]  /*0360*/  BSSY.RECONVERGENT B0, `(.L_x_6) ;  /* 0x000000a000007945 */ /* 0x000fe80003800200 */
        /* <DEDUP_REMOVED lines=9> */
.L_x_7:
[----:B------:R-:W-:Y:S05]  /*0400*/  BSYNC.RECONVERGENT B0 ;  /* 0x0000000000007941 */ /* 0x000fea0003800200 */
.L_x_6:
[----:B------:R-:W3:Y:S01]  /*0410*/  LDCU.64 UR4, c[0x0][0x888] ;  /* 0x00011100ff0477ac */ /* 0x000ee20008000a00 */
[----:B------:R-:W-:Y:S02]  /*0420*/  UISETP.EQ.U32.AND UP1, UPT, UR8, URZ, UPT ;  /* 0x000000ff0800728c */ /* 0x000fe4000bf22070 */
[----:B------:R-:W-:Y:S02]  /*0430*/  UPLOP3.LUT UP3, UPT, UPT, UPT, UPT, 0x80, 0x8 ;  /* 0x000000000008789c */ /* 0x000fe40003f6f070 */
[----:B---3--:R-:W-:-:S04]  /*0440*/  UISETP.NE.U32.AND UP0, UPT, UR4, URZ, UPT ;  /* 0x000000ff0400728c */ /* 0x008fc8000bf05070 */
[----:B------:R-:W-:-:S04]  /*0450*/  UISETP.NE.AND.EX UP0, UPT, UR5, URZ, UPT, UP0 ;  /* 0x000000ff0500728c */ /* 0x000fc8000bf05300 */
[----:B------:R-:W-:-:S04]  /*0460*/  UISETP.EQ.OR.EX UP2, UPT, UR9, URZ, !UP0, UP1 ;  /* 0x000000ff0900728c */ /* 0x000fc8000c742710 */
[----:B------:R-:W-:-:S06]  /*0470*/  UP2UR UR4, UPR, URZ, 0x4 ;  /* 0x00000004ff047883 */ /* 0x000fcc0008000000 */
[----:B------:R-:W-:Y:S01]  /*0480*/  MOV R143, UR4 ;  /* 0x00000004008f7c02 */ /* 0x000fe20008000f00 */
[----:B------:R-:W-:Y:S06]  /*0490*/  BRA.U !UP2, `(.L_x_8) ;  /* 0x000000010a207547 */ /* 0x000fec000b800000 */
[----:B-----5:R-:W-:Y:S01]  /*04a0*/  R2UR UR5, R72 ;  /* 0x00000000480572ca */ /* 0x020fe200000e0000 */
[----:B------:R-:W-:Y:S02]  /*04b0*/  UISETP.NE.U32.AND UP1, UPT, UR8, URZ, UPT ;  /* 0x000000ff0800728c */ /* 0x000fe4000bf25070 */
[----:B------:R-:W-:Y:S02]  /*04c0*/  USEL UR4, URZ, 0xffffffff, UP0 ;  /* 0xffffffffff047887 */ /* 0x000fe40008000000 */
[----:B------:R-:W-:-:S08]  /*04d0*/  UISETP.NE.AND.EX UP1, UPT, UR9, URZ, UPT, UP1 ;  /* 0x000000ff0900728c */ /* 0x000fd0000bf25310 */
[----:B------:R-:W-:-:S04]  /*04e0*/  UISETP.NE.AND UP0, UPT, UR5, URZ, UPT ;  /* 0x000000ff0500728c */ /* 0x000fc8000bf05270 */
[----:B------:R-:W-:-:S04]  /*04f0*/  @!UP1 USEL UR4, URZ, 0xffffffff, UP0 ;  /* 0xffffffffff049887 */ /* 0x000fc80008000000 */
[----:B------:R-:W-:-:S04]  /*0500*/  ULOP3.LUT UR4, UR4, 0x1, URZ, 0xc0, !UPT ;  /* 0x0000000104047892 */ /* 0x000fc8000f8ec0ff */
[----:B------:R-:W-:-:S11]  /*0510*/  UISETP.NE.U32.AND UP3, UPT, UR4, 0x1, UPT ;  /* 0x000000010400788c */ /* 0x000fd6000bf65070 */
.L_x_8:
[----:B------:R-:W3:Y:S01]  /*0520*/  SHFL.IDX PT, R0, R141, RZ, 0x1f ;  /* 0x00001fff8d007589 */ /* 0x000ee200000e0000 */
[----:B------:R-:W-:-:S04]  /*0530*/  UISETP.NE.AND UP0, UPT, UR18, 0x2, UPT ;  /* 0x000000021200788c */ /* 0x000fc8000bf05270 */
[----:B------:R-:W-:Y:S02]  /*0540*/  UISETP.EQ.AND UP1, UPT, UR45, URZ, !UP0 ;  /* 0x000000ff2d00728c */ /* 0x000fe4000c722270 */
[----:B------:R-:W-:-:S04]  /*0550*/  USEL UR37, URZ, 0x1, UP0 ;  /* 0x00000001ff257887 */ /* 0x000fc80008000000 */
[----:B------:R-:W-:Y:S02]  /*0560*/  PLOP3.LUT P3, PT, P1, PT, UP1, 0x80, 0x8 ;  /* 0x000000000008781c */ /* 0x000fe40000f6f018 */
[----:B---3--:R-:W-:-:S13]  /*0570*/  ISETP.NE.AND P0, PT, R0, RZ, PT ;  /* 0x000000ff0000720c */ /* 0x008fda0003f05270 */
[----:B------:R-:W-:Y:S05]  /*0580*/  @P0 BRA `(.L_x_9) ;  /* 0x00000000004c0947 */ /* 0x000fea0003800000 */
[----:B------:R-:W-:Y:S01]  /*0590*/  UMOV UR4, 0x400 ;  /* 0x0000040000047882 */ /* 0x000fe20000000000 */
[----:B------:R-:W-:Y:S01]  /*05a0*/  UMOV UR8, 0x1 ;  /* 0x0000000100087882 */ /* 0x000fe20000000000 */
[----:B------:R-:W-:Y:S01]  /*05b0*/  UMOV UR6, 0x2 ;  /* 0x0000000200067882 */ /* 0x000fe20000000000 */
[----:B------:R-:W-:Y:S02]  /*05c0*/  ULEA UR4, UR46, UR4, 0x18 ;  /* 0x000000042e047291 */ /* 0x000fe4000f8ec0ff */
[----:B------:R-:W-:-:S04]  /*05d0*/  UIADD3 UR8, UPT, UPT, -UR8, 0x100000, URZ ;  /* 0x0010000008087890 */ /* 0x000fc8000fffe1ff */
[----:B------:R-:W-:Y:S02]  /*05e0*/  USHF.L.U32 UR9, UR8, 0xb, URZ ;  /* 0x0000000b08097899 */ /* 0x000fe400080006ff */
[----:B------:R-:W-:Y:S02]  /*05f0*/  USHF.L.U32 UR8, UR8, 0x1, URZ ;  /* 0x0000000108087899 */ /* 0x000fe400080006ff */
[----:B------:R-:W-:-:S04]  /*0600*/  UIADD3 UR6, UPT, UPT, -UR6, 0x100000, URZ ;  /* 0x0010000006067890 */ /* 0x000fc8000fffe1ff */
[----:B------:R-:W-:Y:S02]  /*0610*/  USHF.L.U32 UR7, UR6, 0xb, URZ ;  /* 0x0000000b06077899 */ /* 0x000fe400080006ff */
[----:B------:R-:W-:Y:S01]  /*0620*/  USHF.L.U32 UR6, UR6, 0x1, URZ ;  /* 0x0000000106067899 */ /* 0x000fe200080006ff */
[----:B------:R-:W-:Y:S01]  /*0630*/  ELECT P0, URZ, PT ;  /* 0x0000000000ff782f */ /* 0x000fe20003800000 */
[----:B------:R-:W3:Y:S02]  /*0640*/  FENCE.VIEW.ASYNC.S ;  /* 0x00000000000073c6 */ /* 0x000ee40000000000 */
[----:B---3--:R3:W4:Y:S08]  /*0650*/  SYNCS.EXCH.64 URZ, [UR4], UR8 ;  /* 0x0000000804ff75b2 */ /* 0x0087300008000100 */
[----:B------:R3:W1:Y:S01]  /*0660*/  SYNCS.EXCH.64 URZ, [UR4+0x18], UR6 ;  /* 0x0000180604ff75b2 */ /* 0x0006620008000100 */
[----:B------:R3:W1:Y:S01]  /*0670*/  SYNCS.EXCH.64 URZ, [UR4+0x8], UR8 ;  /* 0x0000080804ff75b2 */ /* 0x0006620008000100 */
[----:B------:R3:W1:Y:S01]  /*0680*/  SYNCS.EXCH.64 URZ, [UR4+0x20], UR6 ;  /* 0x0000200604ff75b2 */ /* 0x0006620008000100 */
[----:B------:R3:W1:Y:S01]  /*0690*/  SYNCS.EXCH.64 URZ, [UR4+0x10], UR8 ;  /* 0x0000100804ff75b2 */ /* 0x0006620008000100 */
[----:B------:R3:W1:Y:S01]  /*06a0*/  SYNCS.EXCH.64 URZ, [UR4+0x28], UR6 ;  /* 0x0000280604ff75b2 */ /* 0x0006620008000100 */
[----:B------:R-:W-:Y:S01]  /*06b0*/  NOP ;  /* 0x0000000000007918 */ /* 0x000fe20000000000 */
.L_x_9:
[----:B------:R-:W2:Y:S01]  /*06c0*/  SHFL.IDX PT, R0, R141, RZ, 0x1f ;  /* 0x00001fff8d007589 */ /* 0x000ea200000e0000 */
[----:B------:R-:W-:Y:S01]  /*06d0*/  NOP ;  /* 0x0000000000007918 */ /* 0x000fe20000000000 */
[----:B--2---:R-:W-:-:S13]  /*06e0*/  ISETP.NE.AND P0, PT, R0, 0x1, PT ;  /* 0x000000010000780c */ /* 0x004fda0003f05270 */
[----:B------:R-:W-:Y:S05]  /*06f0*/  @P0 BRA `(.L_x_10) ;  /* 0x0000000000440947 */ /* 0x000fea0003800000 */
[----:B---3--:R-:W-:Y:S01]  /*0700*/  UMOV UR4, 0x400 ;  /* 0x0000040000047882 */ /* 0x008fe20000000000 */
        /* <DEDUP_REMOVED lines=10> */
[----:B------:R-:W2:Y:S02]  /*07b0*/  FENCE.VIEW.ASYNC.S ;  /* 0x00000000000073c6 */ /* 0x000ea40000000000 */
[----:B--2---:R2:W3:Y:S08]  /*07c0*/  SYNCS.EXCH.64 URZ, [UR4+0x30], UR8 ;  /* 0x0000300804ff75b2 */ /* 0x0044f00008000100 */
[----:B------:R2:W1:Y:S01]  /*07d0*/  SYNCS.EXCH.64 URZ, [UR4+0x40], UR6 ;  /* 0x0000400604ff75b2 */ /* 0x0004620008000100 */
[----:B------:R2:W1:Y:S01]  /*07e0*/  SYNCS.EXCH.64 URZ, [UR4+0x38], UR8 ;  /* 0x0000380804ff75b2 */ /* 0x0004620008000100 */
[----:B------:R2:W1:Y:S01]  /*07f0*/  SYNCS.EXCH.64 URZ, [UR4+0x48], UR6 ;  /* 0x0000480604ff75b2 */ /* 0x0004620008000100 */
[----:B------:R-:W-:Y:S01]  /*0800*/  NOP ;  /* 0x0000000000007918 */ /* 0x000fe20000000000 */
.L_x_10:
[----:B------:R-:W4:Y:S01]  /*0810*/  SHFL.IDX PT, R0, R141, RZ, 0x1f ;  /* 0x00001fff8d007589 */ /* 0x000f2200000e0000 */
[----:B------:R-:W-:Y:S01]  /*0820*/  NOP ;  /* 0x0000000000007918 */ /* 0x000fe20000000000 */
[----:B----4-:R-:W-:-:S13]  /*0830*/  ISETP.NE.AND P0, PT, R0, 0x3, PT ;  /* 0x000000030000780c */ /* 0x010fda0003f05270 */
[----:B------:R-:W-:Y:S05]  /*0840*/  @P0 BRA `(.L_x_11) ;  /* 0x00000000002c0947 */ /* 0x000fea0003800000 */
[----:B--23--:R-:W-:Y:S01]  /*0850*/  UMOV UR6, 0x400 ;  /* 0x0000040000067882 */ /* 0x00cfe20000000000 */
[----:B------:R-:W-:Y:S01]  /*0860*/  UMOV UR4, 0x20 ;  /* 0x0000002000047882 */ /* 0x000fe20000000000 */
[----:B------:R-:W-:Y:S02]  /*0870*/  ULEA UR6, UR46, UR6, 0x18 ;  /* 0x000000062e067291 */ /* 0x000fe4000f8ec0ff */
[----:B------:R-:W-:-:S04]  /*0880*/  UIADD3 UR4, UPT, UPT, -UR4, 0x100000, URZ ;  /* 0x0010000004047890 */ /* 0x000fc8000fffe1ff */
[----:B------:R-:W-:Y:S02]  /*0890*/  USHF.L.U32 UR5, UR4, 0xb, URZ ;  /* 0x0000000b04057899 */ /* 0x000fe400080006ff */
[----:B------:R-:W-:Y:S01]  /*08a0*/  USHF.L.U32 UR4, UR4, 0x1, URZ ;  /* 0x0000000104047899 */ /* 0x000fe200080006ff */
[----:B------:R-:W-:Y:S01]  /*08b0*/  ELECT P0, URZ, PT ;  /* 0x0000000000ff782f */ /* 0x000fe20003800000 */
[----:B------:R-:W2:Y:S10]  /*08c0*/  FENCE.VIEW.ASYNC.S ;  /* 0x00000000000073c6 */ /* 0x000eb40000000000 */
[----:B--2---:R4:W2:Y:S01]  /*08d0*/  SYNCS.EXCH.64 URZ, [UR6+0x50], UR4 ;  /* 0x0000500406ff75b2 */ /* 0x0048a20008000100 */
[----:B------:R4:W3:Y:S02]  /*08e0*/  SYNCS.EXCH.64 URZ, [UR6+0x58], UR4 ;  /* 0x0000580406ff75b2 */ /* 0x0008e40008000100 */
[----:B----4-:R-:W-:Y:S01]  /*08f0*/  NOP ;  /* 0x0000000000007918 */ /* 0x010fe20000000000 */
.L_x_11:
[----:B------:R-:W4:Y:S01]  /*0900*/  SHFL.IDX PT, R0, R141, RZ, 0x1f ;  /* 0x00001fff8d007589 */ /* 0x000f2200000e0000 */
[----:B------:R-:W-:Y:S01]  /*0910*/  NOP ;  /* 0x0000000000007918 */ /* 0x000fe20000000000 */
[----:B----4-:R-:W-:-:S13]  /*0920*/  ISETP.NE.AND P0, PT, R0, 0x4, PT ;  /* 0x000000040000780c */ /* 0x010fda0003f05270 */
[----:B------:R-:W-:Y:S05]  /*0930*/  @P0 BRA `(.L_x_12) ;  /* 0x0000000000480947 */ /* 0x000fea0003800000 */
[----:B--23--:R-:W-:Y:S01]  /*0940*/  UMOV UR4, 0x3a0 ;  /* 0x000003a000047882 */ /* 0x00cfe20000000000 */
[----:B------:R-:W-:Y:S01]  /*0950*/  UMOV UR6, 0x400 ;  /* 0x0000040000067882 */ /* 0x000fe20000000000 */
[----:B------:R-:W-:Y:S01]  /*0960*/  USEL UR4, UR4, 0x320, UP3 ;  /* 0x0000032004047887 */ /* 0x000fe20009800000 */
        /* <DEDUP_REMOVED lines=10> */
[----:B--2---:R4:W2:Y:S08]  /*0a10*/  SYNCS.EXCH.64 URZ, [UR6+0x60], UR8 ;  /* 0x0000600806ff75b2 */ /* 0x0048b00008000100 */
[----:B------:R4:W3:Y:S01]  /*0a20*/  SYNCS.EXCH.64 URZ, [UR6+0x70], UR4 ;  /* 0x0000700406ff75b2 */ /* 0x0008e20008000100 */
[----:B------:R4:W1:Y:S01]  /*0a30*/  SYNCS.EXCH.64 URZ, [UR6+0x68], UR8 ;  /* 0x0000680806ff75b2 */ /* 0x0008620008000100 */
[----:B------:R4:W1:Y:S02]  /*0a40*/  SYNCS.EXCH.64 URZ, [UR6+0x78], UR4 ;  /* 0x0000780406ff75b2 */ /* 0x0008640008000100 */
[----:B----4-:R-:W-:Y:S01]  /*0a50*/  NOP ;  /* 0x0000000000007918 */ /* 0x010fe20000000000 */
.L_x_12:
[----:B------:R-:W4:Y:S01]  /*0a60*/  SHFL.IDX PT, R0, R141, RZ, 0x1f ;  /* 0x00001fff8d007589 */ /* 0x000f2200000e0000 */
[----:B------:R-:W-:Y:S01]  /*0a70*/  NOP ;  /* 0x0000000000007918 */ /* 0x000fe20000000000 */
[----:B----4-:R-:W-:-:S13]  /*0a80*/  ISETP.NE.AND P0, PT, R0, 0x5, PT ;  /* 0x000000050000780c */ /* 0x010fda0003f05270 */
[----:B------:R-:W-:Y:S05]  /*0a90*/  @P0 BRA `(.L_x_13) ;  /* 0x0000000000540947 */ /* 0x000fea0003800000 */
[----:B--23--:R-:W-:Y:S01]  /*0aa0*/  UMOV UR4, 0x400 ;  /* 0x0000040000047882 */ /* 0x00cfe20000000000 */
        /* <DEDUP_REMOVED lines=14> */
[----:B------:R4:W1:Y:S01]  /*0b90*/  SYNCS.EXCH.64 URZ, [UR4+0xa8], UR8 ;  /* 0x0000a80804ff75b2 */ /* 0x0008620008000100 */
[----:B------:R4:W1:Y:S01]  /*0ba0*/  SYNCS.EXCH.64 URZ, [UR4+0x90], UR6 ;  /* 0x0000900604ff75b2 */ /* 0x0008620008000100 */
[----:B------:R4:W1:Y:S01]  /*0bb0*/  SYNCS.EXCH.64 URZ, [UR4+0xb0], UR8 ;  /* 0x0000b00804ff75b2 */ /* 0x0008620008000100 */
[----:B------:R4:W1:Y:S01]  /*0bc0*/  SYNCS.EXCH.64 URZ, [UR4+0x98], UR6 ;  /* 0x0000980604ff75b2 */ /* 0x0008620008000100 */
[----:B------:R4:W1:Y:S02]  /*0bd0*/  SYNCS.EXCH.64 URZ, [UR4+0xb8], UR8 ;  /* 0x0000b80804ff75b2 */ /* 0x0008640008000100 */
[----:B----4-:R-:W-:Y:S01]  /*0be0*/  NOP ;  /* 0x0000000000007918 */ /* 0x010fe20000000000 */
.L_x_13:
[----:B------:R-:W4:Y:S01]  /*0bf0*/  SHFL.IDX PT, R0, R141, RZ, 0x1f ;  /* 0x00001fff8d007589 */ /* 0x000f2200000e0000 */
[----:B------:R-:W-:Y:S01]  /*0c00*/  ISETP.NE.OR P1, PT, RZ, UR18, !P1 ;  /* 0x00000012ff007c0c */ /* 0x000fe2000cf25670 */
        /* <DEDUP_REMOVED lines=12> */
[----:B------:R4:W3:Y:S01]  /*0cd0*/  SYNCS.EXCH.64 URZ, [UR4+0xd0], UR6 ;  /* 0x0000d00604ff75b2 */ /* 0x0008e20008000100 */
[----:B------:R4:W1:Y:S01]  /*0ce0*/  SYNCS.EXCH.64 URZ, [UR4+0xc8], UR6 ;  /* 0x0000c80604ff75b2 */ /* 0x0008620008000100 */
[----:B------:R4:W1:Y:S02]  /*0cf0*/  SYNCS.EXCH.64 URZ, [UR4+0xd8], UR6 ;  /* 0x0000d80604ff75b2 */ /* 0x0008640008000100 */
[----:B----4-:R-:W-:Y:S01]  /*0d00*/  NOP ;  /* 0x0000000000007918 */ /* 0x010fe20000000000 */
.L_x_14:
[----:B------:R-:W-:Y:S01]  /*0d10*/  VOTEU.ALL UP0, P1 ;  /* 0x0000000000ff7886 */ /* 0x000fe20000800000 */
[----:B--23--:R-:W-:Y:S01]  /*0d20*/  UMOV UR4, 0x20 ;  /* 0x0000002000047882 */ /* 0x00cfe20000000000 */
[----:B------:R-:W2:Y:S01]  /*0d30*/  LDCU UR7, c[0x0][0x36c] ;  /* 0x00006d80ff0777ac */ /* 0x000ea20008000800 */
[----:B------:R-:W-:Y:S01]  /*0d40*/  NOP ;  /* 0x0000000000007918 */ /* 0x000fe20000000000 */
[----:B------:R-:W-:Y:S01]  /*0d50*/  LOP3.LUT R0, R154, 0x1f, RZ, 0xc0, !PT ;  /* 0x0000001f9a007812 */ /* 0x000fe200078ec0ff */
[----:B------:R-:W-:Y:S01]  /*0d60*/  @!UP0 UMOV UR6, 0x400 ;  /* 0x0000040000068882 */ /* 0x000fe20000000000 */
[----:B------:R-:W-:-:S04]  /*0d70*/  @!UP0 UIADD3 UR4, UPT, UPT, -UR4, 0x100000, URZ ;  /* 0x0010000004048890 */ /* 0x000fc8000fffe1ff */
[----:B------:R-:W-:Y:S02]  /*0d80*/  @!UP0 USHF.L.U32 UR5, UR4, 0xb, URZ ;  /* 0x0000000b04058899 */ /* 0x000fe400080006ff */
[----:B------:R-:W-:Y:S02]  /*0d90*/  @!UP0 USHF.L.U32 UR4, UR4, 0x1, URZ ;  /* 0x0000000104048899 */ /* 0x000fe400080006ff */
[----:B------:R-:W-:Y:S01]  /*0da0*/  @!UP0 ULEA UR6, UR46, UR6, 0x18 ;  /* 0x000000062e068291 */ /* 0x000fe2000f8ec0ff */
[----:B------:R-:W-:Y:S01]  /*0db0*/  VOTEU.ALL UP0, P1 ;  /* 0x0000000000ff7886 */ /* 0x000fe20000800000 */
[----:B------:R-:W-:Y:S02]  /*0dc0*/  UISETP.NE.AND UP4, UPT, UR18, URZ, UPT ;  /* 0x000000ff1200728c */ /* 0x000fe4000bf85270 */
[----:B--2---:R-:W-:Y:S01]  /*0dd0*/  UISETP.EQ.U32.AND UP5, UPT, UR7, 0x1, UPT ;  /* 0x000000010700788c */ /* 0x004fe2000bfa2070 */
[----:B------:R-:W2:Y:S07]  /*0de0*/  FENCE.VIEW.ASYNC.S ;  /* 0x00000000000073c6 */ /* 0x000eae0000000000 */
[----:B--2---:R2:W3:Y:S01]  /*0df0*/  @!UP0 SYNCS.EXCH.64 URZ, [UR6+0xe0], UR4 ;  /* 0x0000e00406ff85b2 */ /* 0x0044e20008000100 */
[----:B------:R-:W-:Y:S05]  /*0e00*/  BRA.U !UP5, `(.L_x_15) ;  /* 0x000000010d087547 */ /* 0x000fea000b800000 */
[----:B-1-3--:R-:W-:Y:S01]  /*0e10*/  UCGABAR_ARV ;  /* 0x00000000000079c7 */ /* 0x00afe20008000000 */
[----:B------:R-:W-:Y:S05]  /*0e20*/  BRA `(.L_x_16) ;  /* 0x0000000000047947 */ /* 0x000fea0003800000 */
.L_x_15:
[----:B-1-3--:R-:W-:Y:S01]  /*0e30*/  NOP ;  /* 0x0000000000007918 */ /* 0x00afe20000000000 */
.L_x_16:
[----:B------:R-:W1:Y:S01]  /*0e40*/  S2UR UR23, SR_CTAID.X ;  /* 0x00000000001779c3 */ /* 0x000e620000002500 */
[----:B------:R-:W-:-:S05]  /*0e50*/  CS2R.32 R142, SR_CgaSize ;  /* 0x00000000008e7805 */ /* 0x000fca0000008a00 */
[----:B------:R-:W-:-:S05]  /*0e60*/  IMAD R142, R142, -0xa0, RZ ;  /* 0xffffff608e8e7824 */ /* 0x000fca00078e02ff */
[----:B--2---:R-:W-:-:S14]  /*0e70*/  R2UR UR5, R142 ;  /* 0x000000008e0572ca */ /* 0x004fdc00000e0000 */
[----:B------:R-:W2:Y:S01]  /*0e80*/  LDCU UR5, c[0x0][UR5+0x2b0] ;  /* 0x00005600050577ac */ /* 0x000ea20008000800 */
[----:B------:R-:W-:-:S05]  /*0e90*/  CS2R.32 R142, SR_CgaSize ;  /* 0x00000000008e7805 */ /* 0x000fca0000008a00 */
[----:B------:R-:W-:-:S05]  /*0ea0*/  IMAD R142, R142, -0xa0, RZ ;  /* 0xffffff608e8e7824 */ /* 0x000fca00078e02ff */
[----:B------:R-:W-:-:S14]  /*0eb0*/  R2UR UR4, R142 ;  /* 0x000000008e0472ca */ /* 0x000fdc00000e0000 */
[----:B------:R-:W3:Y:S01]  /*0ec0*/  LDCU UR4, c[0x0][UR4+0x2b4] ;  /* 0x00005680040477ac */ /* 0x000ee20008000800 */
[----:B------:R-:W4:Y:S01]  /*0ed0*/  S2UR UR7, SR_CTAID.Y ;  /* 0x00000000000779c3 */ /* 0x000f220000002600 */
[----:B------:R-:W-:-:S05]  /*0ee0*/  CS2R.32 R142, SR_CgaSize ;  /* 0x00000000008e7805 */ /* 0x000fca0000008a00 */
[----:B------:R-:W-:-:S05]  /*0ef0*/  IMAD R142, R142, -0xa0, RZ ;  /* 0xffffff608e8e7824 */ /* 0x000fca00078e02ff */
[----:B------:R-:W-:-:S14]  /*0f00*/  R2UR UR8, R142 ;  /* 0x000000008e0872ca */ /* 0x000fdc00000e0000 */
[----:B------:R-:W3:Y:S01]  /*0f10*/  LDCU UR8, c[0x0][UR8+0x2a0] ;  /* 0x00005400080877ac */ /* 0x000ee20008000800 */
[----:B------:R-:W-:Y:S01]  /*0f20*/  UISETP.GT.U32.AND UP0, UPT, UR45, 0xffff, UPT ;  /* 0x0000ffff2d00788c */ /* 0x000fe2000bf04070 */
[----:B------:R-:W3:Y:S01]  /*0f30*/  LDCU UR19, c[0x0][0xb24] ;  /* 0x00016480ff1377ac */ /* 0x000ee20008000800 */
[----:B------:R-:W1:Y:S01]  /*0f40*/  S2UR UR36, SR_CTAID.Z ;  /* 0x00000000002479c3 */ /* 0x000e620000002700 */
[----:B------:R-:W-:-:S05]  /*0f50*/  CS2R.32 R142, SR_CgaSize ;  /* 0x00000000008e7805 */ /* 0x000fca0000008a00 */
[----:B------:R-:W-:-:S05]  /*0f60*/  IMAD R142, R142, -0xa0, RZ ;  /* 0xffffff608e8e7824 */ /* 0x000fca00078e02ff */
[----:B------:R-:W-:-:S14]  /*0f70*/  R2UR UR63, R142 ;  /* 0x000000008e3f72ca */ /* 0x000fdc00000e0000 */
[----:B------:R-:W3:Y:S01]  /*0f80*/  LDCU UR63, c[0x0][UR63+0x2a4] ;  /* 0x000054803f3f77ac */ /* 0x000ee20008000800 */
[----:B------:R-:W-:Y:S01]  /*0f90*/  USHF.L.U32 UR22, UR46, 0xc, URZ ;  /* 0x0000000c2e167899 */ /* 0x000fe200080006ff */
[----:B-1----:R-:W-:Y:S01]  /*0fa0*/  I2FP.F32.U32 R3, UR23 ;  /* 0x0000001700037c45 */ /* 0x002fe20008201000 */
[----:B------:R-:W-:Y:S01]  /*0fb0*/  UMOV UR30, 0x5 ;  /* 0x00000005001e7882 */ /* 0x000fe20000000000 */
[----:B------:R-:W1:Y:S03]  /*0fc0*/  LDCU UR42, c[0x0][0xb24] ;  /* 0x00016480ff2a77ac */ /* 0x000e660008000800 */
[----:B--2---:R-:W-:Y:S01]  /*0fd0*/  FMUL R3, R3, UR5 ;  /* 0x0000000503037c20 */ /* 0x004fe20008400000 */
[----:B------:R-:W-:Y:S01]  /*0fe0*/  USEL UR5, UR45, 0xffff, !UP0 ;  /* 0x0000ffff2d057887 */ /* 0x000fe2000c000000 */
[----:B----4-:R-:W-:Y:S01]  /*0ff0*/  I2FP.F32.U32 R2, UR7 ;  /* 0x0000000700027c45 */ /* 0x010fe20008201000 */
[----:B------:R-:W2:Y:S03]  /*1000*/  LDCU UR29, c[0x0][0xb30] ;  /* 0x00016600ff1d77ac */ /* 0x000ea60008000800 */
[----:B------:R-:W4:Y:S01]  /*1010*/  F2I.U32.TRUNC.NTZ R3, R3 ;  /* 0x0000000300037305 */ /* 0x000f22000020f000 */
[----:B---3--:R-:W-:Y:S01]  /*1020*/  FMUL R2, R2, UR4 ;  /* 0x0000000402027c20 */ /* 0x008fe20008400000 */
[----:B------:R-:W-:-:S02]  /*1030*/  ULOP3.LUT UR21, UR5, 0xffff, URZ, 0xc0, !UPT ;  /* 0x0000ffff05157892 */ /* 0x000fc4000f8ec0ff */
[----:B------:R-:W-:Y:S01]  /*1040*/  UISETP.GE.AND UP2, UPT, UR19, 0x1, UPT ;  /* 0x000000011300788c */ /* 0x000fe2000bf46270 */
[----:B------:R-:W-:-:S03]  /*1050*/  UMOV UR20, UR7 ;  /* 0x0000000700147c82 */ /* 0x000fc60008000000 */
[----:B------:R-:W3:Y:S01]  /*1060*/  F2I.U32.TRUNC.NTZ R2, R2 ;  /* 0x0000000200027305 */ /* 0x000ee2000020f000 */
[----:B------:R-:W-:Y:S01]  /*1070*/  UMOV UR16, UR23 ;  /* 0x0000001700107c82 */ /* 0x000fe20008000000 */
[----:B----4-:R-:W-:Y:S02]  /*1080*/  R2UR UR4, R3 ;  /* 0x00000000030472ca */ /* 0x010fe400000e0000 */
[----:B------:R-:W-:Y:S02]  /*1090*/  PRMT R3, RZ, 0x7610, R3 ;  /* 0x00007610ff037816 */ /* 0x000fe40000000003 */
[----:B---3--:R-:W-:Y:S02]  /*10a0*/  R2UR UR6, R2 ;  /* 0x00000000020672ca */ /* 0x008fe400000e0000 */
[----:B------:R-:W-:-:S07]  /*10b0*/  PRMT R2, RZ, 0x7610, R2 ;  /* 0x00007610ff027816 */ /* 0x000fce0000000002 */
[----:B------:R-:W-:-:S04]  /*10c0*/  UIADD3 UR5, UPT, UPT, -UR4, URZ, URZ ;  /* 0x000000ff04057290 */ /* 0x000fc8000fffe1ff */
[----:B------:R-:W-:Y:S02]  /*10d0*/  UIMAD UR5, UR8, UR5, UR23 ;  /* 0x00000005080572a4 */ /* 0x000fe4000f8e0217 */
[----:B------:R-:W-:-:S04]  /*10e0*/  UIADD3 UR4, UPT, UPT, -UR6, URZ, URZ ;  /* 0x000000ff06047290 */ /* 0x000fc8000fffe1ff */
[----:B------:R-:W-:Y:S01]  /*10f0*/  IMAD.U32 R142, RZ, RZ, UR5 ;  /* 0x00000005ff8e7e24 */ /* 0x000fe2000f8e00ff */
[----:B------:R-:W-:Y:S01]  /*1100*/  UIMAD UR63, UR63, UR4, UR7 ;  /* 0x000000043f3f72a4 */ /* 0x000fe2000f8e0207 */
[----:B-12---:R-:W-:Y:S11]  /*1110*/  BRA.U UP4, `(.L_x_17) ;  /* 0x0000000104407547 */ /* 0x006ff6000b800000 */
[----:B------:R-:W-:-:S13]  /*1120*/  R2UR UR4, R142 ;  /* 0x000000008e0472ca */ /* 0x000fda00000e0000 */
[----:B------:R-:W-:Y:S02]  /*1130*/  UISETP.GT.U32.AND UP0, UPT, UR4, 0x1, UPT ;  /* 0x000000010400788c */ /* 0x000fe4000bf04070 */
[----:B------:R-:W-:Y:S02]  /*1140*/  ULOP3.LUT UR4, UR4, 0xfffffffe, URZ, 0xc0, !UPT ;  /* 0xfffffffe04047892 */ /* 0x000fe4000f8ec0ff */
[----:B------:R-:W-:Y:S02]  /*1150*/  UISETP.NE.AND UP1, UPT, UR63, URZ, UP0 ;  /* 0x000000ff3f00728c */ /* 0x000fe40008725270 */
[----:B------:R-:W-:Y:S02]  /*1160*/  UISETP.NE.AND UP0, UPT, UR63, 0x1, UP0 ;  /* 0x000000013f00788c */ /* 0x000fe40008705270 */
[----:B------:R-:W-:Y:S02]  /*1170*/  USEL UR7, URZ, 0x1, UP1 ;  /* 0x00000001ff077887 */ /* 0x000fe40008800000 */
[----:B------:R-:W-:-:S02]  /*1180*/  USEL UR6, URZ, 0x4, UP0 ;  /* 0x00000004ff067887 */ /* 0x000fc40008000000 */
[----:B------:R-:W-:Y:S02]  /*1190*/  USEL UR5, URZ, 0x2, UP1 ;  /* 0x00000002ff057887 */ /* 0x000fe40008800000 */
[----:B------:R-:W-:Y:S02]  /*11a0*/  ULEA UR4, UR63, UR4, 0x1 ;  /* 0x000000043f047291 */ /* 0x000fe4000f8e08ff */
[----:B------:R-:W-:Y:S02]  /*11b0*/  USEL UR8, URZ, 0x8, UP0 ;  /* 0x00000008ff087887 */ /* 0x000fe40008000000 */
[----:B------:R-:W-:-:S03]  /*11c0*/  UIADD3 UR5, UPT, UPT, UR5, UR6, UR7 ;  /* 0x0000000605057290 */ /* 0x000fc6000fffe007 */
[----:B------:R-:W-:Y:S01]  /*11d0*/  UMOV UR6, 0x3 ;  /* 0x0000000300067882 */ /* 0x000fe20000000000 */
[----:B------:R-:W-:Y:S02]  /*11e0*/  UIADD3 UR5, UPT, UPT, UR5, UR8, URZ ;  /* 0x0000000805057290 */ /* 0x000fe4000fffe0ff */
[----:B------:R-:W-:-:S04]  /*11f0*/  USHF.L.U32 UR4, UR6, UR4, URZ ;  /* 0x0000000406047299 */ /* 0x000fc800080006ff */
[----:B------:R-:W-:Y:S02]  /*1200*/  MOV R3, UR5 ;  /* 0x0000000500037c02 */ /* 0x000fe40008000f00 */
[----:B------:R-:W-:Y:S02]  /*1210*/  IMAD.U32 R2, RZ, RZ, UR4 ;  /* 0x00000004ff027e24 */ /* 0x000fe4000f8e00ff */
.L_x_17:
[----:B------:R-:W-:Y:S05]  /*1220*/  BRA.U !UP2, `(.L_x_18) ;  /* 0x000000010ad47547 */ /* 0x000fea000b800000 */
[----:B------:R-:W1:Y:S01]  /*1230*/  LDCU.128 UR24, c[0x0][0xb10] ;  /* 0x00016200ff1877ac */ /* 0x000e620008000c00 */
[----:B------:R-:W2:Y:S01]  /*1240*/  LDCU UR6, c[0x0][0x370] ;  /* 0x00006e00ff0677ac */ /* 0x000ea20008000800 */
[----:B------:R-:W3:Y:S01]  /*1250*/  LDCU UR5, c[0x0][0x374] ;  /* 0x00006e80ff0577ac */ /* 0x000ee20008000800 */
[----:B------:R-:W4:Y:S01]  /*1260*/  LDCU UR28, c[0x0][0xb0c] ;  /* 0x00016180ff1c77ac */ /* 0x000f220008000800 */
[----:B------:R-:W4:Y:S01]  /*1270*/  LDCU UR4, c[0x0][0xb20] ;  /* 0x00016400ff0477ac */ /* 0x000f220008000800 */
[----:B------:R-:W4:Y:S01]  /*1280*/  LDCU.64 UR8, c[0x0][0xb28] ;  /* 0x00016500ff0877ac */ /* 0x000f220008000a00 */
[----:B-1----:R-:W-:Y:S02]  /*1290*/  UISETP.NE.AND UP0, UPT, UR26, 0x1, UPT ;  /* 0x000000011a00788c */ /* 0x002fe4000bf05270 */
[----:B---3--:R-:W-:Y:S02]  /*12a0*/  UIMAD.WIDE.U32 UR10, UR5, UR27, URZ ;  /* 0x0000001b050a72a5 */ /* 0x008fe4000f8e00ff */
[----:B--2---:R-:W-:-:S02]  /*12b0*/  UIMAD.WIDE.U32 UR12, UR6, UR24, URZ ;  /* 0x00000018060c72a5 */ /* 0x004fc4000f8e00ff */
[----:B----4-:R-:W-:Y:S02]  /*12c0*/  UISETP.NE.AND UP1, UPT, UR28, 0x1, UPT ;  /* 0x000000011c00788c */ /* 0x010fe4000bf25270 */
[----:B------:R-:W-:Y:S01]  /*12d0*/  UISETP.NE.AND UP2, UPT, UR19, 0x1, UPT ;  /* 0x000000011300788c */ /* 0x000fe2000bf45270 */
[----:B------:R-:W-:Y:S02]  /*12e0*/  UMOV UR10, UR11 ;  /* 0x0000000b000a7c82 */ /* 0x000fe40008000000 */
[----:B------:R-:W-:Y:S01]  /*12f0*/  UMOV UR12, UR13 ;  /* 0x0000000d000c7c82 */ /* 0x000fe20008000000 */
[----:B------:R-:W-:Y:S02]  /*1300*/  @UP0 USHF.R.U32.HI UR5, URZ, UR4, UR10 ;  /* 0x00000004ff050299 */ /* 0x000fe4000801160a */
[----:B------:R-:W-:Y:S02]  /*1310*/  UIMAD.WIDE.U32 UR16, UR20, UR27, URZ ;  /* 0x0000001b141072a5 */ /* 0x000fe4000f8e00ff */
[----:B------:R-:W-:-:S02]  /*1320*/  UIMAD.WIDE.U32 UR10, UR5, UR8, URZ ;  /* 0x00000008050a72a5 */ /* 0x000fc4000f8e00ff */
[----:B------:R-:W-:Y:S02]  /*1330*/  @UP1 USHF.R.U32.HI UR6, URZ, UR25, UR12 ;  /* 0x00000019ff061299 */ /* 0x000fe4000801160c */
[----:B------:R-:W-:Y:S02]  /*1340*/  UIMAD.WIDE.U32 UR14, UR23, UR24, URZ ;  /* 0x00000018170e72a5 */ /* 0x000fe4000f8e00ff */
[----:B------:R-:W-:Y:S01]  /*1350*/  UIMAD.WIDE.U32 UR12, UR6, UR8, URZ ;  /* 0x00000008060c72a5 */ /* 0x000fe2000f8e00ff */
[----:B------:R-:W-:Y:S01]  /*1360*/  UMOV UR16, UR17 ;  /* 0x0000001100107c82 */ /* 0x000fe20008000000 */
[----:B------:R-:W-:Y:S01]  /*1370*/  UMOV UR10, UR11 ;  /* 0x0000000b000a7c82 */ /* 0x000fe20008000000 */
[----:B------:R-:W-:Y:S02]  /*1380*/  USHF.R.U32.HI UR16, URZ, UR4, UR16 ;  /* 0x00000004ff107299 */ /* 0x000fe40008011610 */
[----:B------:R-:W-:Y:S02]  /*1390*/  @UP2 USHF.R.U32.HI UR5, URZ, UR9, UR10 ;  /* 0x00000009ff052299 */ /* 0x000fe4000801160a */
[----:B------:R-:W-:Y:S01]  /*13a0*/  UMOV UR7, UR13 ;  /* 0x0000000d00077c82 */ /* 0x000fe20008000000 */
[----:B------:R-:W-:Y:S01]  /*13b0*/  UMOV UR14, UR15 ;  /* 0x0000000f000e7c82 */ /* 0x000fe20008000000 */
[----:B------:R-:W-:-:S02]  /*13c0*/  @UP2 USHF.R.U32.HI UR6, URZ, UR9, UR7 ;  /* 0x00000009ff062299 */ /* 0x000fc40008011607 */
[----:B------:R-:W-:Y:S02]  /*13d0*/  USHF.R.U32.HI UR14, URZ, UR25, UR14 ;  /* 0x00000019ff0e7299 */ /* 0x000fe4000801160e */
[----:B------:R-:W-:Y:S02]  /*13e0*/  USEL UR4, UR20, UR16, !UP0 ;  /* 0x0000001014047287 */ /* 0x000fe4000c000000 */
[----:B------:R-:W-:Y:S02]  /*13f0*/  UIMAD UR7, UR5, UR19, URZ ;  /* 0x00000013050772a4 */ /* 0x000fe4000f8e02ff */
[----:B------:R-:W-:Y:S02]  /*1400*/  USEL UR5, UR23, UR14, !UP1 ;  /* 0x0000000e17057287 */ /* 0x000fe4000c800000 */
[----:B------:R-:W-:Y:S02]  /*1410*/  UIMAD UR12, UR6, UR19, URZ ;  /* 0x00000013060c72a4 */ /* 0x000fe4000f8e02ff */
[----:B------:R-:W-:-:S02]  /*1420*/  UISETP.GE.AND UP0, UPT, UR4, UR7, UPT ;  /* 0x000000070400728c */ /* 0x000fc4000bf06270 */
[----:B------:R-:W-:Y:S02]  /*1430*/  UIMAD.WIDE.U32 UR10, UR4, UR8, URZ ;  /* 0x00000008040a72a5 */ /* 0x000fe4000f8e00ff */
[----:B------:R-:W-:Y:S02]  /*1440*/  UISETP.GE.OR UP0, UPT, UR5, UR12, UP0 ;  /* 0x0000000c0500728c */ /* 0x000fe40008706670 */
[----:B------:R-:W-:Y:S02]  /*1450*/  UIMAD.WIDE.U32 UR12, UR5, UR8, URZ ;  /* 0x00000008050c72a5 */ /* 0x000fe4000f8e00ff */
[----:B------:R-:W-:Y:S01]  /*1460*/  UIADD3 UR10, UPT, UPT, -UR4, URZ, URZ ;  /* 0x000000ff040a7290 */ /* 0x000fe2000fffe1ff */
[----:B------:R-:W-:Y:S01]  /*1470*/  UMOV UR8, UR11 ;  /* 0x0000000b00087c82 */ /* 0x000fe20008000000 */
[----:B------:R-:W-:Y:S02]  /*1480*/  UIADD3 UR16, UPT, UPT, -UR5, URZ, URZ ;  /* 0x000000ff05107290 */ /* 0x000fe4000fffe1ff */
[----:B------:R-:W-:-:S03]  /*1490*/  USHF.R.U32.HI UR8, URZ, UR9, UR8 ;  /* 0x00000009ff087299 */ /* 0x000fc60008011608 */
[----:B------:R-:W-:Y:S01]  /*14a0*/  @!UP0 UMOV UR7, UR13 ;  /* 0x0000000d00078c82 */ /* 0x000fe20008000000 */
[----:B------:R-:W-:Y:S02]  /*14b0*/  UIMAD UR20, UR26, UR10, UR20 ;  /* 0x0000000a1a1472a4 */ /* 0x000fe4000f8e0214 */
[----:B------:R-:W-:Y:S02]  /*14c0*/  USEL UR8, UR4, UR8, !UP2 ;  /* 0x0000000804087287 */ /* 0x000fe4000d000000 */
[----:B------:R-:W-:Y:S02]  /*14d0*/  @!UP0 USHF.R.U32.HI UR7, URZ, UR9, UR7 ;  /* 0x00000009ff078299 */ /* 0x000fe40008011607 */
[----:B------:R-:W-:Y:S02]  /*14e0*/  UIADD3 UR9, UPT, UPT, -UR8, URZ, URZ ;  /* 0x000000ff08097290 */ /* 0x000fe4000fffe1ff */
[----:B------:R-:W-:Y:S02]  /*14f0*/  @!UP0 USEL UR7, UR5, UR7, !UP2 ;  /* 0x0000000705078287 */ /* 0x000fe4000d000000 */
[----:B------:R-:W-:-:S02]  /*1500*/  UIMAD UR9, UR19, UR9, UR4 ;  /* 0x00000009130972a4 */ /* 0x000fc4000f8e0204 */
[----:B------:R-:W-:Y:S02]  /*1510*/  @!UP0 UIADD3 UR8, UPT, UPT, UR8, -UR7, URZ ;  /* 0x8000000708088290 */ /* 0x000fe4000fffe0ff */
[----:B------:R-:W-:Y:S02]  /*1520*/  @!UP0 UIMAD UR6, UR9, UR6, UR7 ;  /* 0x00000006090682a4 */ /* 0x000fe4000f8e0207 */
[----:B------:R-:W-:Y:S02]  /*1530*/  @!UP0 UIMAD UR4, UR8, UR19, UR5 ;  /* 0x00000013080482a4 */ /* 0x000fe4000f8e0205 */
[----:B------:R-:W-:Y:S02]  /*1540*/  UIMAD UR16, UR28, UR16, UR23 ;  /* 0x000000101c1072a4 */ /* 0x000fe4000f8e0217 */
[----:B------:R-:W-:Y:S01]  /*1550*/  UIMAD UR20, UR4, UR26, UR20 ;  /* 0x0000001a041472a4 */ /* 0x000fe2000f8e0214 */
[----:B------:R-:W-:Y:S02]  /*1560*/  @!UP0 UMOV UR5, UR6 ;  /* 0x0000000600058c82 */ /* 0x000fe40008000000 */
[----:B------:R-:W-:-:S12]  /*1570*/  UIMAD UR16, UR5, UR28, UR16 ;  /* 0x0000001c051072a4 */ /* 0x000fd8000f8e0210 */
.L_x_18:
[----:B------:R-:W-:Y:S02]  /*1580*/  UISETP.NE.AND UP1, UPT, UR29, 0x1, UPT ;  /* 0x000000011d00788c */ /* 0x000fe4000bf25270 */
[----:B------:R-:W-:Y:S02]  /*1590*/  UISETP.NE.AND UP0, UPT, UR18, 0x2, UPT ;  /* 0x000000021200788c */ /* 0x000fe4000bf05270 */
[----:B------:R-:W-:Y:S02]  /*15a0*/  ULOP3.LUT UR24, UR22, 0x2000, URZ, 0xc0, !UPT ;  /* 0x0000200016187892 */ /* 0x000fe4000f8ec0ff */
[----:B------:R-:W-:-:S03]  /*15b0*/  USHF.L.U32 UR21, UR30, UR21, URZ ;  /* 0x000000151e157299 */ /* 0x000fc600080006ff */
[----:B------:R-:W-:Y:S09]  /*15c0*/  BRA.U UP1, `(.L_x_19) ;  /* 0x0000000101447547 */ /* 0x000ff2000b800000 */
[----:B------:R-:W1:Y:S01]  /*15d0*/  LDCU.128 UR8, c[0x0][0xb10] ;  /* 0x00016200ff0877ac */ /* 0x000e620008000c00 */
[----:B------:R-:W2:Y:S01]  /*15e0*/  LDCU UR12, c[0x0][0xb0c] ;  /* 0x00016180ff0c77ac */ /* 0x000ea20008000800 */
[----:B------:R-:W3:Y:S01]  /*15f0*/  LDCU UR13, c[0x0][0xb20] ;  /* 0x00016400ff0d77ac */ /* 0x000ee20008000800 */
[----:B-1----:R-:W-:Y:S02]  /*1600*/  UIMAD.WIDE.U32 UR6, UR16, UR8, URZ ;  /* 0x00000008100672a5 */ /* 0x002fe4000f8e00ff */
[----:B------:R-:W-:Y:S02]  /*1610*/  UIMAD.WIDE.U32 UR4, UR20, UR11, URZ ;  /* 0x0000000b140472a5 */ /* 0x000fe4000f8e00ff */
[----:B--2---:R-:W-:Y:S02]  /*1620*/  UISETP.NE.AND UP2, UPT, UR12, 0x1, UPT ;  /* 0x000000010c00788c */ /* 0x004fe4000bf45270 */
[----:B------:R-:W-:Y:S01]  /*1630*/  UISETP.NE.AND UP1, UPT, UR10, 0x1, UPT ;  /* 0x000000010a00788c */ /* 0x000fe2000bf25270 */
[----:B------:R-:W-:-:S02]  /*1640*/  UMOV UR6, UR7 ;  /* 0x0000000700067c82 */ /* 0x000fc40008000000 */
[----:B------:R-:W-:Y:S01]  /*1650*/  UMOV UR4, UR5 ;  /* 0x0000000500047c82 */ /* 0x000fe20008000000 */
[----:B------:R-:W-:Y:S02]  /*1660*/  USHF.R.U32.HI UR6, URZ, UR9, UR6 ;  /* 0x00000009ff067299 */ /* 0x000fe40008011606 */
[----:B---3--:R-:W-:Y:S02]  /*1670*/  USHF.R.U32.HI UR4, URZ, UR13, UR4 ;  /* 0x0000000dff047299 */ /* 0x008fe40008011604 */
[----:B------:R-:W-:Y:S02]  /*1680*/  USEL UR5, UR16, UR6, !UP2 ;  /* 0x0000000610057287 */ /* 0x000fe4000d000000 */
[----:B------:R-:W-:-:S04]  /*1690*/  USEL UR4, UR20, UR4, !UP1 ;  /* 0x0000000414047287 */ /* 0x000fc8000c800000 */
[----:B------:R-:W-:Y:S02]  /*16a0*/  UIADD3 UR6, UPT, UPT, -UR4, UR5, URZ ;  /* 0x0000000504067290 */ /* 0x000fe4000fffe1ff */
[----:B------:R-:W-:Y:S02]  /*16b0*/  UIADD3 UR4, UPT, UPT, UR4, -UR5, URZ ;  /* 0x8000000504047290 */ /* 0x000fe4000fffe0ff */
[----:B------:R-:W-:Y:S02]  /*16c0*/  UIMAD UR20, UR6, UR10, UR20 ;  /* 0x0000000a061472a4 */ /* 0x000fe4000f8e0214 */
[----:B------:R-:W-:-:S12]  /*16d0*/  UIMAD UR16, UR4, UR12, UR16 ;  /* 0x0000000c041072a4 */ /* 0x000fd8000f8e0210 */
.L_x_19:
[----:B------:R-:W-:Y:S05]  /*16e0*/  BRA.U !UP5, `(.L_x_20) ;  /* 0x000000010d0c7547 */ /* 0x000fea000b800000 */
[----:B------:R-:W-:Y:S01]  /*16f0*/  UCGABAR_WAIT ;  /* 0x0000000000007dc7 */ /* 0x000fe20008000000 */
[----:B------:R-:W-:Y:S01]  /*1700*/  CCTL.IVALL ;  /* 0x00000000ff00798f */ /* 0x000fe20002000000 */
[----:B------:R-:W-:Y:S05]  /*1710*/  BRA `(.L_x_21) ;  /* 0x0000000000047947 */ /* 0x000fea0003800000 */
.L_x_20:
[----:B------:R-:W-:Y:S06]  /*1720*/  BAR.SYNC.DEFER_BLOCKING 0x0 ;  /* 0x0000000000007b1d */ /* 0x000fec0000010000 */
.L_x_21:
[----:B------:R-:W-:Y:S05]  /*1730*/  BRA.U UP0, `(.L_x_22) ;  /* 0x0000001100c87547 */ /* 0x000fea000b800000 */
[----:B------:R-:W1:Y:S01]  /*1740*/  LDCU UR6, c[0x0][0x38c] ;  /* 0x00007180ff0677ac */ /* 0x000e620008000800 */
[----:B------:R-:W-:Y:S01]  /*1750*/  PLOP3.LUT P1, PT, PT, PT, UP3, 0x80, 0x8 ;  /* 0x000000000008781c */ /* 0x000fe20003f2f038 */
[----:B------:R-:W-:Y:S01]  /*1760*/  IMAD.MOV.U32 R12, RZ, RZ, 0x1 ;  /* 0x00000001ff0c7424 */ /* 0x000fe200078e00ff */
[----:B------:R-:W-:Y:S01]  /*1770*/  ISETP.NE.AND P2, PT, R0, RZ, P3 ;  /* 0x000000ff0000720c */ /* 0x000fe20001f45270 */
[----:B------:R-:W-:Y:S01]  /*1780*/  USHF.L.U32 UR7, UR23, 0x7, URZ ;  /* 0x0000000717077899 */ /* 0x000fe200080006ff */
[----:B------:R-:W-:Y:S01]  /*1790*/  PLOP3.LUT P1, PT, P1, PT, PT, 0x8, 0x80 ;  /* 0x000000000080781c */ /* 0x000fe20000f2e170 */
[----:B------:R-:W-:Y:S01]  /*17a0*/  USHF.L.U32 UR47, UR23, 0x6, URZ ;  /* 0x00000006172f7899 */ /* 0x000fe200080006ff */
[----:B------:R-:W-:Y:S01]  /*17b0*/  CS2R R10, SRZ ;  /* 0x00000000000a7805 */ /* 0x000fe2000001ff00 */
[----:B------:R-:W-:Y:S01]  /*17c0*/  UISETP.NE.AND UP1, UPT, UR18, URZ, UPT ;  /* 0x000000ff1200728c */ /* 0x000fe2000bf25270 */
[----:B------:R-:W-:Y:S01]  /*17d0*/  IMAD.MOV.U32 R9, RZ, RZ, RZ ;  /* 0x000000ffff097224 */ /* 0x000fe200078e00ff */
[----:B------:R-:W2:Y:S01]  /*17e0*/  LDCU UR39, c[0x0][0x370] ;  /* 0x00006e00ff2777ac */ /* 0x000ea20008000800 */
[----:B------:R-:W-:Y:S01]  /*17f0*/  IMAD.MOV.U32 R8, RZ, RZ, 0x1 ;  /* 0x00000001ff087424 */ /* 0x000fe200078e00ff */
[----:B------:R-:W3:Y:S01]  /*1800*/  LDCU.64 UR26, c[0x0][0x348] ;  /* 0x00006900ff1a77ac */ /* 0x000ee20008000a00 */
[----:B-1----:R-:W-:-:S02]  /*1810*/  UIADD3 UR5, UPT, UPT, UR6, 0x7f, URZ ;  /* 0x0000007f06057890 */ /* 0x002fc4000fffe0ff */
[----:B------:R-:W-:Y:S02]  /*1820*/  UIADD3 UR48, UPT, UPT, UR6, 0xfe, URZ ;  /* 0x000000fe06307890 */ /* 0x000fe4000fffe0ff */
[----:B------:R-:W-:Y:S01]  /*1830*/  USHF.R.S32.HI UR4, URZ, 0x1f, UR5 ;  /* 0x0000001fff047899 */ /* 0x000fe20008011405 */
[----:B------:R-:W1:Y:S03]  /*1840*/  LDCU UR38, c[0x0][0x374] ;  /* 0x00006e80ff2677ac */ /* 0x000e660008000800 */
[----:B------:R-:W-:Y:S02]  /*1850*/  ULEA.HI UR4, UR4, UR5, URZ, 0x7 ;  /* 0x0000000504047291 */ /* 0x000fe4000f8f38ff */
[----:B------:R-:W-:Y:S02]  /*1860*/  UIADD3 UR5, UPT, UPT, UR6, -0x1, URZ ;  /* 0xffffffff06057890 */ /* 0x000fe4000fffe0ff */
[----:B------:R-:W-:-:S02]  /*1870*/  USHF.R.S32.HI UR41, URZ, 0x7, UR4 ;  /* 0x00000007ff297899 */ /* 0x000fc40008011404 */
[----:B------:R-:W-:Y:S02]  /*1880*/  UISETP.GE.U32.AND UP2, UPT, UR5, -0xff, UPT ;  /* 0xffffff010500788c */ /* 0x000fe4000bf46070 */
[----:B------:R-:W-:Y:S02]  /*1890*/  UISETP.LT.U32.AND UP0, UPT, UR41, 0x3, UPT ;  /* 0x000000032900788c */ /* 0x000fe4000bf01070 */
[----:B------:R-:W-:Y:S02]  /*18a0*/  ULOP3.LUT UR5, UR7, 0x80, URZ, 0xc0, !UPT ;  /* 0x0000008007057892 */ /* 0x000fe4000f8ec0ff */
[----:B------:R-:W-:Y:S02]  /*18b0*/  USEL UR40, UR41, 0x3, UP0 ;  /* 0x0000000329287887 */ /* 0x000fe40008000000 */
[----:B------:R-:W-:Y:S02]  /*18c0*/  ULEA.HI UR44, UR24, UR5, URZ, 0x19 ;  /* 0x00000005182c7291 */ /* 0x000fe4000f8fc8ff */
[----:B------:R-:W-:-:S02]  /*18d0*/  UIADD3 UR4, UPT, UPT, UR40, -0x1, URZ ;  /* 0xffffffff28047890 */ /* 0x000fc4000fffe0ff */
[----:B------:R-:W-:Y:S02]  /*18e0*/  @UP2 UIADD3 UR4, UPT, UPT, UR40, URZ, URZ ;  /* 0x000000ff28042290 */ /* 0x000fe4000fffe0ff */
[----:B------:R-:W-:Y:S02]  /*18f0*/  ULOP3.LUT UR47, UR47, 0x40, URZ, 0xc0, !UPT ;  /* 0x000000402f2f7892 */ /* 0x000fe4000f8ec0ff */
[----:B------:R-:W-:Y:S02]  /*1900*/  USEL UR25, UR37, 0x2, UP1 ;  /* 0x0000000225197887 */ /* 0x000fe40008800000 */
[----:B------:R-:W-:Y:S02]  /*1910*/  UIADD3 UR45, UPT, UPT, UR41, -UR40, URZ ;  /* 0x80000028292d7290 */ /* 0x000fe4000fffe0ff */
[----:B------:R-:W-:Y:S02]  /*1920*/  UIADD3 UR28, UPT, UPT, UR4, 0x1, URZ ;  /* 0x00000001041c7890 */ /* 0x000fe4000fffe0ff */
[----:B------:R-:W-:Y:S01]  /*1930*/  UIADD3 UR43, UPT, UPT, -UR4, URZ, URZ ;  /* 0x000000ff042b7290 */ /* 0x000fe2000fffe1ff */
[----:B-123--:R-:W-:-:S11]  /*1940*/  UMOV UR5, URZ ;  /* 0x000000ff00057c82 */ /* 0x00efd60008000000 */
.L_x_42:
[----:B------:R-:W-:Y:S01]  /*1950*/  UISETP.NE.AND UP0, UPT, UR46, URZ, UPT ;  /* 0x000000ff2e00728c */ /* 0x000fe2000bf05270 */
[----:B-1----:R-:W1:Y:S08]  /*1960*/  S2UR UR46, SR_CgaCtaId ;  /* 0x00000000002e79c3 */ /* 0x002e700000008800 */
[----:B------:R-:W-:Y:S05]  /*1970*/  BRA.U UP0, `(.L_x_23) ;  /* 0x0000000100347547 */ /* 0x000fea000b800000 */
[----:B------:R-:W2:Y:S01]  /*1980*/  S2R R0, SR_CgaCtaId ;  /* 0x0000000000007919 */ /* 0x000ea20000008800 */
[----:B------:R-:W-:Y:S02]  /*1990*/  MOV R3, 0x400 ;  /* 0x0000040000037802 */ /* 0x000fe40000000f00 */
[----:B------:R-:W-:Y:S02]  /*19a0*/  SHF.L.U32 R2, R8, 0x1f, RZ ;  /* 0x0000001f08027819 */ /* 0x000fe400000006ff */
[----:B--2---:R-:W-:-:S05]  /*19b0*/  LEA R0, R0, R3, 0x18 ;  /* 0x0000000300007211 */ /* 0x004fca00078ec0ff */
[----:B------:R-:W-:-:S04]  /*19c0*/  IMAD R3, R9, 0x8, R0 ;  /* 0x0000000809037824 */ /* 0x000fc800078e0200 */
[----:B------:R-:W2:Y:S02]  /*19d0*/  SYNCS.PHASECHK.TRANS64.TRYWAIT P0, [R3+URZ+0xd0], R2 ;  /* 0x0000d002030075a7 */ /* 0x000ea400080011ff */
[----:B--2---:R-:W-:Y:S05]  /*19e0*/  @!P0 BRA `(.L_x_24) ;  /* 0x0000007400508947 */ /* 0x004fea0003800000 */
.L_x_122:
[----:B------:R-:W-:Y:S01]  /*19f0*/  VIADD R9, R9, 0x1 ;  /* 0x0000000109097836 */ /* 0x000fe20000000000 */
[----:B------:R2:W-:Y:S04]  /*1a00*/  SYNCS.ARRIVE.TRANS64.A1T0 RZ, [R3+URZ+0xc0], RZ ;  /* 0x0000c0ff03ff79a7 */ /* 0x0005e800081000ff */
[----:B------:R-:W-:-:S04]  /*1a10*/  ISETP.NE.AND P0, PT, R9, 0x2, PT ;  /* 0x000000020900780c */ /* 0x000fc80003f05270 */
[----:B------:R-:W-:Y:S02]  /*1a20*/  SEL R9, R9, RZ, P0 ;  /* 0x000000ff09097207 */ /* 0x000fe40000000000 */
[----:B--2---:R-:W-:-:S04]  /*1a30*/  SEL R3, RZ, 0x1, P0 ;  /* 0x00000001ff037807 */ /* 0x004fc80000000000 */
[----:B------:R-:W-:-:S07]  /*1a40*/  LOP3.LUT R8, R8, R3, RZ, 0x3c, !PT ;  /* 0x0000000308087212 */ /* 0x000fce00078e3cff */
.L_x_23:
[----:B------:R-:W-:Y:S01]  /*1a50*/  UMOV UR6, 0x400 ;  /* 0x0000040000067882 */ /* 0x000fe20000000000 */
[----:B------:R-:W-:Y:S01]  /*1a60*/  SHF.L.U32 R0, R12, 0x1f, RZ ;  /* 0x0000001f0c007819 */ /* 0x000fe200000006ff */
[----:B-1----:R-:W-:Y:S02]  /*1a70*/  ULEA UR6, UR46, UR6, 0x18 ;  /* 0x000000062e067291 */ /* 0x002fe4000f8ec0ff */
[----:B------:R-:W-:Y:S02]  /*1a80*/  UISETP.GE.U32.AND UP0, UPT, UR48, 0xff, UPT ;  /* 0x000000ff3000788c */ /* 0x000fe4000bf06070 */
[----:B------:R-:W-:Y:S02]  /*1a90*/  ULEA UR4, UR5, UR6, 0x3 ;  /* 0x0000000605047291 */ /* 0x000fe4000f8e18ff */
[----:B------:R-:W-:Y:S01]  /*1aa0*/  ULEA UR11, UR20, UR47, 0x7 ;  /* 0x0000002f140b7291 */ /* 0x000fe2000f8e38ff */
[----:B------:R-:W-:-:S06]  /*1ab0*/  UMOV UR7, URZ ;  /* 0x000000ff00077c82 */ /* 0x000fcc0008000000 */
[----:B------:R1:W2:Y:S01]  /*1ac0*/  SYNCS.PHASECHK.TRANS64.TRYWAIT P0, [UR4+0x18], R0 ;  /* 0x00001800ff0075a7 */ /* 0x0002a20008001104 */
[----:B------:R-:W-:-:S04]  /*1ad0*/  ULEA.HI UR4, UR16, UR16, URZ, 0x1 ;  /* 0x0000001010047291 */ /* 0x000fc8000f8f08ff */
[----:B------:R-:W-:-:S04]  /*1ae0*/  USHF.L.U32 UR4, UR4, 0x7, URZ ;  /* 0x0000000704047899 */ /* 0x000fc800080006ff */
[----:B------:R-:W-:-:S04]  /*1af0*/  ULOP3.LUT UR35, UR4, 0xffffff00, URZ, 0xc0, !UPT ;  /* 0xffffff0004237892 */ /* 0x000fc8000f8ec0ff */
[----:B------:R-:W-:Y:S01]  /*1b00*/  UIADD3 UR35, UPT, UPT, UR44, UR35, URZ ;  /* 0x000000232c237290 */ /* 0x000fe2000fffe0ff */
[----:B------:R-:W-:Y:S11]  /*1b10*/  BRA.U !UP0, `(.L_x_25) ;  /* 0x0000000108c47547 */ /* 0x000ff6000b800000 */
[----:B------:R-:W-:Y:S01]  /*1b20*/  UMOV UR13, UR43 ;  /* 0x0000002b000d7c82 */ /* 0x000fe20008000000 */
[----:B------:R-:W-:Y:S01]  /*1b30*/  UMOV UR4, UR5 ;  /* 0x0000000500047c82 */ /* 0x000fe20008000000 */
[----:B------:R-:W-:-:S05]  /*1b40*/  UMOV UR34, URZ ;  /* 0x000000ff00227c82 */ /* 0x000fca0008000000 */
.L_x_31:
[----:B------:R-:W-:Y:S01]  /*1b50*/  ULEA UR33, UR4, UR6, 0x3 ;  /* 0x0000000604217291 */ /* 0x000fe2000f8e18ff */
[----:B--2---:R-:W-:Y:S01]  /*1b60*/  @P3 MOV R2, 0xc000 ;  /* 0x0000c00000023802 */ /* 0x004fe20000000f00 */
[----:B--234-:R-:W-:Y:S10]  /*1b70*/  @P0 BRA `(.L_x_26) ;  /* 0x00000000000c0947 */ /* 0x01cff40003800000 */
[----:B------:R-:W-:-:S04]  /*1b80*/  SHF.L.U32 R3, R12, 0x1f, RZ ;  /* 0x0000001f0c037819 */ /* 0x000fc800000006ff */
[----:B------:R-:W2:Y:S02]  /*1b90*/  SYNCS.PHASECHK.TRANS64.TRYWAIT P0, [UR33+0x18], R3 ;  /* 0x00001803ff0075a7 */ /* 0x000ea40008001121 */
[----:B--2---:R-:W-:Y:S05]  /*1ba0*/  @!P0 BRA `(.L_x_27) ;  /* 0x0000007000f48947 */ /* 0x004fea0003800000 */
.L_x_26:
[----:B------:R2:W-:Y:S01]  /*1bb0*/  @P3 SYNCS.ARRIVE.TRANS64 RZ, [UR33], R2 ;  /* 0x00000002ffff39a7 */ /* 0x0005e20008000021 */
[----:B------:R-:W-:Y:S02]  /*1bc0*/  ULOP3.LUT UR5, UR25, 0x2, URZ, 0xfc, !UPT ;  /* 0x0000000219057892 */ /* 0x000fe4000f8efcff */
[----:B------:R-:W-:Y:S02]  /*1bd0*/  UIADD3 UR13, UPT, UPT, UR13, 0x1, URZ ;  /* 0x000000010d0d7890 */ /* 0x000fe4000fffe0ff */
[----:B------:R-:W-:Y:S02]  /*1be0*/  UISETP.NE.AND UP0, UPT, UR5, 0x2, UPT ;  /* 0x000000020500788c */ /* 0x000fe4000bf05270 */
[----:B------:R-:W-:-:S07]  /*1bf0*/  UISETP.NE.AND UP2, UPT, UR13, 0x1, UPT ;  /* 0x000000010d00788c */ /* 0x000fce000bf45270 */
[----:B------:R-:W-:Y:S05]  /*1c00*/  BRA.U UP0, `(.L_x_28) ;  /* 0x0000000100047547 */ /* 0x000fea000b800000 */
[----:B------:R-:W-:Y:S05]  /*1c10*/  BPT.TRAP 0x1 ;  /* 0x000000040000795c */ /* 0x000fea0000300000 */
.L_x_28:
[----:B------:R-:W-:Y:S04]  /*1c20*/  BSSY.RECONVERGENT B0, `(.L_x_29) ;  /* 0x0000003000007945 */ /* 0x000fe80003800200 */
[----:B------:R-:W-:Y:S05]  /*1c30*/  @!P2 BRA `(.L_x_30) ;  /* 0x000000000004a947 */ /* 0x000fea0003800000 */
[----:B------:R-:W-:Y:S05]  /*1c40*/  BPT.TRAP 0x1 ;  /* 0x000000040000795c */ /* 0x000fea0000300000 */
.L_x_30:
[----:B------:R-:W-:Y:S05]  /*1c50*/  BSYNC.RECONVERGENT B0 ;  /* 0x0000000000007941 */ /* 0x000fea0003800200 */
.L_x_29:
[----:B------:R-:W-:Y:S02]  /*1c60*/  UIADD3 UR5, UPT, UPT, UR4, 0x1, URZ ;  /* 0x0000000104057890 */ /* 0x000fe4000fffe0ff */
[----:B------:R-:W-:Y:S02]  /*1c70*/  ULEA UR32, UR4, UR24, 0xe ;  /* 0x0000001804207291 */ /* 0x000fe4000f8e70ff */
[----:B------:R-:W-:Y:S02]  /*1c80*/  UISETP.NE.AND UP0, UPT, UR5, 0x3, UPT ;  /* 0x000000030500788c */ /* 0x000fe4000bf05270 */
[----:B------:R-:W-:Y:S02]  /*1c90*/  UIADD3 UR16, UP1, UPT, UR26, 0x80, URZ ;  /* 0x000000801a107890 */ /* 0x000fe4000ff3e0ff */
[----:B------:R-:W-:Y:S02]  /*1ca0*/  USEL UR8, URZ, 0x1, UP0 ;  /* 0x00000001ff087887 */ /* 0x000fe40008000000 */
[----:B------:R-:W-:-:S02]  /*1cb0*/  USEL UR5, UR5, URZ, UP0 ;  /* 0x000000ff05057287 */ /* 0x000fc40008000000 */
[----:B------:R-:W-:Y:S02]  /*1cc0*/  UIADD3 UR14, UP0, UPT, UR26, 0x180, URZ ;  /* 0x000001801a0e7890 */ /* 0x000fe4000ff1e0ff */
[----:B------:R-:W-:Y:S01]  /*1cd0*/  LOP3.LUT R12, R12, UR8, RZ, 0x3c, !PT ;  /* 0x000000080c0c7c12 */ /* 0x000fe2000f8e3cff */
[----:B------:R-:W-:Y:S02]  /*1ce0*/  ULEA UR8, UR4, UR6, 0xd ;  /* 0x0000000604087291 */ /* 0x000fe4000f8e68ff */
[----:B------:R-:W-:Y:S01]  /*1cf0*/  ULEA UR7, UR5, UR6, 0x3 ;  /* 0x0000000605077291 */ /* 0x000fe2000f8e18ff */
[----:B-1----:R-:W-:Y:S01]  /*1d00*/  SHF.L.U32 R0, R12, 0x1f, RZ ;  /* 0x0000001f0c007819 */ /* 0x002fe200000006ff */
[----:B------:R-:W-:Y:S02]  /*1d10*/  ULOP3.LUT UR33, UR33, 0xfefffff8, URZ, 0xc0, !UPT ;  /* 0xfefffff821217892 */ /* 0x000fe4000f8ec0ff */
[----:B------:R-:W-:Y:S02]  /*1d20*/  UIADD3.X UR17, UPT, UPT, URZ, UR27, URZ, UP1, !UPT ;  /* 0x0000001bff117290 */ /* 0x000fe40008ffe4ff */
[----:B------:R-:W-:-:S02]  /*1d30*/  UIADD3 UR32, UPT, UPT, UR6, 0x8400, UR32 ;  /* 0x0000840006207890 */ /* 0x000fc4000fffe020 */
[----:B------:R-:W-:Y:S01]  /*1d40*/  UPRMT UR4, URZ, 0x5410, UR21 ;  /* 0x00005410ff047896 */ /* 0x000fe20008000015 */
[----:B------:R3:W4:Y:S01]  /*1d50*/  SYNCS.PHASECHK.TRANS64.TRYWAIT P0, [UR7+0x18], R0 ;  /* 0x00001800ff0075a7 */ /* 0x0007220008001107 */
[----:B------:R-:W-:Y:S02]  /*1d60*/  UIADD3 UR8, UPT, UPT, UR8, 0x14400, URZ ;  /* 0x0001440008087890 */ /* 0x000fe4000fffe0ff */
[----:B------:R-:W-:Y:S01]  /*1d70*/  UIADD3.X UR15, UPT, UPT, URZ, UR27, URZ, UP0, !UPT ;  /* 0x0000001bff0f7290 */ /* 0x000fe200087fe4ff */
[----:B------:R-:W-:Y:S01]  /*1d80*/  UMOV UR18, 0x0 ;  /* 0x0000000000127882 */ /* 0x000fe20000000000 */
[----:B------:R-:W-:Y:S01]  /*1d90*/  UMOV UR19, 0x10000000 ;  /* 0x1000000000137882 */ /* 0x000fe20000000000 */
[----:B------:R-:W-:Y:S01]  /*1da0*/  UMOV UR10, UR34 ;  /* 0x00000022000a7c82 */ /* 0x000fe20008000000 */
[----:B------:R-:W-:Y:S01]  /*1db0*/  UMOV UR12, UR36 ;  /* 0x00000024000c7c82 */ /* 0x000fe20008000000 */
[----:B------:R-:W-:Y:S01]  /*1dc0*/  UMOV UR9, UR33 ;  /* 0x0000002100097c82 */ /* 0x000fe20008000000 */
[----:B------:R1:W-:Y:S01]  /*1dd0*/  UTMALDG.3D.MULTICAST.2CTA [UR32], [UR16], UR4, desc[UR18] ;  /* 0x00001220100073b4 */ /* 0x0003e20008211804 */
[----:B------:R-:W-:-:S02]  /*1de0*/  UMOV UR7, UR28 ;  /* 0x0000001c00077c82 */ /* 0x000fc40008000000 */
[----:B------:R3:W-:Y:S01]  /*1df0*/  UTMALDG.3D.2CTA [UR8], [UR14], desc[UR18] ;  /* 0x000012080e0075b4 */ /* 0x0007e20008211000 */
[----:B-1----:R-:W-:Y:S01]  /*1e00*/  UIADD3 UR34, UPT, UPT, UR34, 0x80, URZ ;  /* 0x0000008022227890 */ /* 0x002fe2000fffe0ff */
[----:B------:R-:W-:Y:S01]  /*1e10*/  UMOV UR4, UR5 ;  /* 0x0000000500047c82 */ /* 0x000fe20008000000 */
[----:B------:R-:W-:Y:S10]  /*1e20*/  BRA.U UP2, `(.L_x_31) ;  /* 0xfffffffd02487547 */ /* 0x000ff4000b83ffff */
.L_x_25:
[----:B------:R-:W-:Y:S01]  /*1e30*/  ULEA UR4, UR5, UR6, 0x3 ;  /* 0x0000000605047291 */ /* 0x000fe2000f8e18ff */
[----:B-1-3--:R-:W-:Y:S01]  /*1e40*/  SHF.L.U32 R0, R12, 0x1f, RZ ;  /* 0x0000001f0c007819 */ /* 0x00afe200000006ff */
[----:B------:R-:W-:Y:S01]  /*1e50*/  @!P1 SYNCS.ARRIVE.TRANS64.A1T0 RZ, [UR6+0x58], RZ ;  /* 0x000058ffffff99a7 */ /* 0x000fe20008100006 */
[----:B------:R-:W-:-:S06]  /*1e60*/  UISETP.GT.AND UP0, UPT, UR41, UR40, UPT ;  /* 0x000000282900728c */ /* 0x000fcc000bf04270 */
[----:B--2-4-:R1:W2:Y:S03]  /*1e70*/  SYNCS.PHASECHK.TRANS64.TRYWAIT P0, [UR4+0x18], R0 ;  /* 0x00001800ff0075a7 */ /* 0x0142a60008001104 */
[----:B------:R-:W-:Y:S05]  /*1e80*/  BRA.U !UP0, `(.L_x_32) ;  /* 0x0000000108c47547 */ /* 0x000fea000b800000 */
[----:B------:R-:W-:Y:S01]  /*1e90*/  UIADD3 UR13, UPT, UPT, UR45, UR7, URZ ;  /* 0x000000072d0d7290 */ /* 0x000fe2000fffe0ff */
[----:B------:R-:W-:-:S11]  /*1ea0*/  UMOV UR4, UR5 ;  /* 0x0000000500047c82 */ /* 0x000fd60008000000 */
.L_x_38:
[----:B------:R-:W-:Y:S01]  /*1eb0*/  ULEA UR17, UR4, UR6, 0x3 ;  /* 0x0000000604117291 */ /* 0x000fe2000f8e18ff */
[----:B--2---:R-:W-:Y:S01]  /*1ec0*/  @P3 MOV R2, 0xc000 ;  /* 0x0000c00000023802 */ /* 0x004fe20000000f00 */
[----:B--2-4-:R-:W-:Y:S10]  /*1ed0*/  @P0 BRA `(.L_x_33) ;  /* 0x00000000000c0947 */ /* 0x014ff40003800000 */
[----:B------:R-:W-:-:S04]  /*1ee0*/  SHF.L.U32 R3, R12, 0x1f, RZ ;  /* 0x0000001f0c037819 */ /* 0x000fc800000006ff */
[----:B------:R-:W2:Y:S02]  /*1ef0*/  SYNCS.PHASECHK.TRANS64.TRYWAIT P0, [UR17+0x18], R3 ;  /* 0x00001803ff0075a7 */ /* 0x000ea40008001111 */
[----:B--2---:R-:W-:Y:S05]  /*1f00*/  @!P0 BRA `(.L_x_34) ;  /* 0x0000007000348947 */ /* 0x004fea0003800000 */
.L_x_33:
[----:B------:R2:W-:Y:S01]  /*1f10*/  @P3 SYNCS.ARRIVE.TRANS64 RZ, [UR17], R2 ;  /* 0x00000002ffff39a7 */ /* 0x0005e20008000011 */
[----:B------:R-:W-:-:S04]  /*1f20*/  ULOP3.LUT UR5, UR25, 0x2, URZ, 0xfc, !UPT ;  /* 0x0000000219057892 */ /* 0x000fc8000f8efcff */
[----:B------:R-:W-:-:S09]  /*1f30*/  UISETP.NE.AND UP0, UPT, UR5, 0x2, UPT ;  /* 0x000000020500788c */ /* 0x000fd2000bf05270 */
[----:B------:R-:W-:Y:S05]  /*1f40*/  BRA.U UP0, `(.L_x_35) ;  /* 0x0000000100047547 */ /* 0x000fea000b800000 */
[----:B------:R-:W-:Y:S05]  /*1f50*/  BPT.TRAP 0x1 ;  /* 0x000000040000795c */ /* 0x000fea0000300000 */
.L_x_35:
[----:B------:R-:W-:Y:S04]  /*1f60*/  BSSY.RECONVERGENT B0, `(.L_x_36) ;  /* 0x0000003000007945 */ /* 0x000fe80003800200 */
[----:B------:R-:W-:Y:S05]  /*1f70*/  @!P2 BRA `(.L_x_37) ;  /* 0x000000000004a947 */ /* 0x000fea0003800000 */
[----:B------:R-:W-:Y:S05]  /*1f80*/  BPT.TRAP 0x1 ;  /* 0x000000040000795c */ /* 0x000fea0000300000 */
.L_x_37:
[----:B------:R-:W-:Y:S05]  /*1f90*/  BSYNC.RECONVERGENT B0 ;  /* 0x0000000000007941 */ /* 0x000fea0003800200 */
.L_x_36:
[----:B------:R-:W-:Y:S02]  /*1fa0*/  UIADD3 UR5, UPT, UPT, UR4, 0x1, URZ ;  /* 0x0000000104057890 */ /* 0x000fe4000fffe0ff */
[----:B------:R-:W-:Y:S02]  /*1fb0*/  ULEA UR16, UR4, UR24, 0xe ;  /* 0x0000001804107291 */ /* 0x000fe4000f8e70ff */
[----:B------:R-:W-:Y:S02]  /*1fc0*/  UISETP.NE.AND UP0, UPT, UR5, 0x3, UPT ;  /* 0x000000030500788c */ /* 0x000fe4000bf05270 */
[----:B------:R-:W-:Y:S02]  /*1fd0*/  UIADD3 UR22, UP1, UPT, UR26, 0x80, URZ ;  /* 0x000000801a167890 */ /* 0x000fe4000ff3e0ff */
[----:B------:R-:W-:Y:S02]  /*1fe0*/  USEL UR9, URZ, 0x1, UP0 ;  /* 0x00000001ff097887 */ /* 0x000fe40008000000 */
[----:B------:R-:W-:-:S02]  /*1ff0*/  USEL UR5, UR5, URZ, UP0 ;  /* 0x000000ff05057287 */ /* 0x000fc40008000000 */
[----:B------:R-:W-:Y:S02]  /*2000*/  UIADD3 UR14, UP0, UPT, UR26, 0x180, URZ ;  /* 0x000001801a0e7890 */ /* 0x000fe4000ff1e0ff */
[----:B------:R-:W-:Y:S01]  /*2010*/  ULEA UR8, UR5, UR6, 0x3 ;  /* 0x0000000605087291 */ /* 0x000fe2000f8e18ff */
[----:B------:R-:W-:Y:S01]  /*2020*/  LOP3.LUT R12, R12, UR9, RZ, 0x3c, !PT ;  /* 0x000000090c0c7c12 */ /* 0x000fe2000f8e3cff */
[----:B------:R-:W-:Y:S02]  /*2030*/  USHF.L.U32 UR18, UR7, 0x7, URZ ;  /* 0x0000000707127899 */ /* 0x000fe400080006ff */
[----:B------:R-:W-:Y:S01]  /*2040*/  ULOP3.LUT UR17, UR17, 0xfefffff8, URZ, 0xc0, !UPT ;  /* 0xfefffff811117892 */ /* 0x000fe2000f8ec0ff */
[----:B-1----:R-:W-:Y:S01]  /*2050*/  SHF.L.U32 R0, R12, 0x1f, RZ ;  /* 0x0000001f0c007819 */ /* 0x002fe200000006ff */
[----:B------:R-:W-:Y:S02]  /*2060*/  UIADD3 UR16, UPT, UPT, UR6, 0x8400, UR16 ;  /* 0x0000840006107890 */ /* 0x000fe4000fffe010 */
[----:B------:R-:W-:Y:S01]  /*2070*/  UIADD3.X UR23, UPT, UPT, URZ, UR27, URZ, UP1, !UPT ;  /* 0x0000001bff177290 */ /* 0x000fe20008ffe4ff */
[----:B------:R3:W4:Y:S01]  /*2080*/  SYNCS.PHASECHK.TRANS64.TRYWAIT P0, [UR8+0x18], R0 ;  /* 0x00001800ff0075a7 */ /* 0x0007220008001108 */
[----:B------:R-:W-:-:S02]  /*2090*/  ULEA UR8, UR4, UR6, 0xd ;  /* 0x0000000604087291 */ /* 0x000fc4000f8e68ff */
[----:B------:R-:W-:Y:S02]  /*20a0*/  UPRMT UR4, URZ, 0x5410, UR21 ;  /* 0x00005410ff047896 */ /* 0x000fe40008000015 */
[----:B------:R-:W-:Y:S02]  /*20b0*/  UIADD3 UR8, UPT, UPT, UR8, 0x14400, URZ ;  /* 0x0001440008087890 */ /* 0x000fe4000fffe0ff */
[----:B------:R-:W-:Y:S01]  /*20c0*/  UIADD3.X UR15, UPT, UPT, URZ, UR27, URZ, UP0, !UPT ;  /* 0x0000001bff0f7290 */ /* 0x000fe200087fe4ff */
[----:B------:R-:W-:Y:S01]  /*20d0*/  UMOV UR30, 0x0 ;  /* 0x00000000001e7882 */ /* 0x000fe20000000000 */
[----:B------:R-:W-:Y:S01]  /*20e0*/  UMOV UR31, 0x10000000 ;  /* 0x10000000001f7882 */ /* 0x000fe20000000000 */
[----:B------:R-:W-:Y:S01]  /*20f0*/  UMOV UR19, UR35 ;  /* 0x0000002300137c82 */ /* 0x000fe20008000000 */
[----:B------:R-:W-:Y:S01]  /*2100*/  UMOV UR20, UR36 ;  /* 0x0000002400147c82 */ /* 0x000fe20008000000 */
[----:B------:R-:W-:Y:S01]  /*2110*/  UMOV UR12, UR36 ;  /* 0x00000024000c7c82 */ /* 0x000fe20008000000 */
[----:B------:R-:W-:Y:S01]  /*2120*/  UMOV UR9, UR17 ;  /* 0x0000001100097c82 */ /* 0x000fe20008000000 */
[----:B------:R-:W-:Y:S01]  /*2130*/  UMOV UR10, UR18 ;  /* 0x00000012000a7c82 */ /* 0x000fe20008000000 */
[----:B------:R1:W-:Y:S01]  /*2140*/  UTMALDG.3D.MULTICAST.2CTA [UR16], [UR22], UR4, desc[UR30] ;  /* 0x00001e10160073b4 */ /* 0x0003e20008211804 */
[----:B------:R-:W-:-:S04]  /*2150*/  UIADD3 UR7, UPT, UPT, UR7, 0x1, URZ ;  /* 0x0000000107077890 */ /* 0x000fc8000fffe0ff */
[----:B------:R-:W-:Y:S01]  /*2160*/  UISETP.NE.AND UP0, UPT, UR7, UR13, UPT ;  /* 0x0000000d0700728c */ /* 0x000fe2000bf05270 */
[----:B------:R3:W-:Y:S01]  /*2170*/  UTMALDG.3D.2CTA [UR8], [UR14], desc[UR30] ;  /* 0x00001e080e0075b4 */ /* 0x0007e20008211000 */
[----:B-1----:R-:W-:-:S07]  /*2180*/  UMOV UR4, UR5 ;  /* 0x0000000500047c82 */ /* 0x002fce0008000000 */
[----:B---3--:R-:W-:Y:S05]  /*2190*/  BRA.U UP0, `(.L_x_38) ;  /* 0xfffffffd00447547 */ /* 0x008fea000b83ffff */
.L_x_32:
[C---:B------:R-:W-:Y:S01]  /*21a0*/  LEA R3, R11.reuse, UR6, 0x3 ;  /* 0x000000060b037c11 */ /* 0x040fe2000f8e18ff */
[----:B------:R-:W-:Y:S01]  /*21b0*/  NOP ;  /* 0x0000000000007918 */ /* 0x000fe20000000000 */
[----:B-1----:R-:W-:Y:S02]  /*21c0*/  SHF.L.U32 R0, R10, 0x1f, RZ ;  /* 0x0000001f0a007819 */ /* 0x002fe400000006ff */
[----:B------:R-:W-:Y:S02]  /*21d0*/  LEA R5, R11, UR6, 0x4 ;  /* 0x000000060b057c11 */ /* 0x000fe4000f8e20ff */
[----:B--2-4-:R-:W1:Y:S02]  /*21e0*/  SYNCS.PHASECHK.TRANS64.TRYWAIT P0, [R3+URZ+0x60], R0 ;  /* 0x00006000030075a7 */ /* 0x014e6400080011ff */
[----:B-1----:R-:W-:Y:S05]  /*21f0*/  @!P0 BRA `(.L_x_39) ;  /* 0x0000006c00908947 */ /* 0x002fea0003800000 */
.L_x_125:
[----:B------:R-:W2:Y:S01]  /*2200*/  LDS.128 R4, [R5+0xf0] ;  /* 0x0000f00005047984 */ /* 0x000ea20000000c00 */
[----:B------:R-:W-:Y:S01]  /*2210*/  UISETP.GE.AND UP0, UPT, UR42, 0x1, UPT ;  /* 0x000000012a00788c */ /* 0x000fe2000bf06270 */
[----:B------:R-:W-:Y:S01]  /*2220*/  @!PT LDS RZ, [RZ] ;  /* 0x00000000fffff984 */ /* 0x000fe20000000800 */
[----:B------:R-:W-:Y:S01]  /*2230*/  @!PT LDS RZ, [RZ] ;  /* 0x00000000fffff984 */ /* 0x000fe20000000800 */
[----:B------:R-:W-:Y:S01]  /*2240*/  @!PT LDS RZ, [RZ] ;  /* 0x00000000fffff984 */ /* 0x000fe20000000800 */
[----:B------:R-:W-:Y:S01]  /*2250*/  @!PT LDS RZ, [RZ] ;  /* 0x00000000fffff984 */ /* 0x000fe20000000800 */
[----:B------:R3:W-:Y:S06]  /*2260*/  MEMBAR.ALL.CTA ;  /* 0x0000000000007992 */ /* 0x0007ec0000008000 */
[----:B---3--:R-:W3:Y:S01]  /*2270*/  FENCE.VIEW.ASYNC.S ;  /* 0x00000000000073c6 */ /* 0x008ee20000000000 */
[----:B--2---:R-:W-:-:S13]  /*2280*/  LOP3.LUT P0, RZ, R6, 0x1, RZ, 0xc0, !PT ;  /* 0x0000000106ff7812 */ /* 0x004fda000780c0ff */
[----:B---3--:R-:W-:Y:S01]  /*2290*/  VOTEU.ANY UP1, P0 ;  /* 0x0000000000ff7886 */ /* 0x008fe20000020100 */
[----:B------:R-:W-:-:S13]  /*22a0*/  PLOP3.LUT P0, PT, PT, PT, UP1, 0x80, 0x8 ;  /* 0x000000000008781c */ /* 0x000fda0003f0f018 */
[----:B-1----:R-:W-:Y:S02]  /*22b0*/  @P0 LOP3.LUT R0, R5, 0xffff, RZ, 0xc0, !PT ;  /* 0x0000ffff05000812 */ /* 0x002fe400078ec0ff */
[----:B------:R-:W-:Y:S02]  /*22c0*/  @P0 MOV R2, R4 ;  /* 0x0000000400020202 */ /* 0x000fe40000000f00 */
[----:B------:R-:W-:Y:S01]  /*22d0*/  @P0 R2UR UR7, R0 ;  /* 0x00000000000702ca */ /* 0x000fe200000e0000 */
[----:B------:R-:W-:Y:S01]  /*22e0*/  VIADD R0, R3, 0x70 ;  /* 0x0000007003007836 */ /* 0x000fe20000000000 */
[----:B------:R-:W-:Y:S02]  /*22f0*/  @P0 SHF.R.U32.HI R4, RZ, 0x10, R5 ;  /* 0x00000010ff040819 */ /* 0x000fe40000011605 */
[----:B------:R-:W-:Y:S02]  /*2300*/  @P0 R2UR UR8, R2 ;  /* 0x00000000020802ca */ /* 0x000fe400000e0000 */
[----:B------:R-:W-:-:S02]  /*2310*/  PRMT R0, RZ, 0x654, R0 ;  /* 0x00000654ff007816 */ /* 0x000fc40000000000 */
[----:B------:R-:W-:Y:S02]  /*2320*/  @P0 R2UR UR4, R4 ;  /* 0x00000000040402ca */ /* 0x000fe400000e0000 */
[----:B------:R1:W-:Y:S03]  /*2330*/  SYNCS.ARRIVE.TRANS64.RED.A1T0 RZ, [R0+URZ], RZ ;  /* 0x000000ff00ff79a7 */ /* 0x0003e600081004ff */
[----:B------:R-:W-:-:S04]  /*2340*/  @UP1 UMOV UR29, UR7 ;  /* 0x00000007001d1c82 */ /* 0x000fc80008000000 */
[----:B------:R-:W-:-:S04]  /*2350*/  @UP1 UMOV UR37, UR8 ;  /* 0x0000000800251c82 */ /* 0x000fc80008000000 */
[----:B------:R-:W-:Y:S01]  /*2360*/  @UP1 UMOV UR36, UR4 ;  /* 0x0000000400241c82 */ /* 0x000fe20008000000 */
[----:B------:R-:W-:Y:S05]  /*2370*/  BRA.U !UP0, `(.L_x_40) ;  /* 0x0000000108d47547 */ /* 0x000fea000b800000 */
[----:B------:R-:W2:Y:S01]  /*2380*/  LDCU.128 UR12, c[0x0][0xb10] ;  /* 0x00016200ff0c77ac */ /* 0x000ea20008000c00 */
[----:B------:R-:W3:Y:S01]  /*2390*/  LDCU UR30, c[0x0][0xb20] ;  /* 0x00016400ff1e77ac */ /* 0x000ee20008000800 */
[----:B------:R-:W4:Y:S01]  /*23a0*/  LDCU UR20, c[0x0][0xb0c] ;  /* 0x00016180ff1477ac */ /* 0x000f220008000800 */
[----:B------:R-:W1:Y:S01]  /*23b0*/  LDCU.64 UR10, c[0x0][0xb28] ;  /* 0x00016500ff0a77ac */ /* 0x000e620008000a00 */
[----:B------:R-:W-:Y:S02]  /*23c0*/  UISETP.NE.AND UP3, UPT, UR42, 0x1, UPT ;  /* 0x000000012a00788c */ /* 0x000fe4000bf65270 */
[----:B--2---:R-:W-:Y:S02]  /*23d0*/  UIMAD.WIDE.U32 UR16, UR38, UR15, URZ ;  /* 0x0000000f261072a5 */ /* 0x004fe4000f8e00ff */
[----:B------:R-:W-:Y:S02]  /*23e0*/  UIMAD.WIDE.U32 UR8, UR39, UR12, URZ ;  /* 0x0000000c270872a5 */ /* 0x000fe4000f8e00ff */
[----:B------:R-:W-:-:S02]  /*23f0*/  UISETP.NE.AND UP0, UPT, UR14, 0x1, UPT ;  /* 0x000000010e00788c */ /* 0x000fc4000bf05270 */
[----:B------:R-:W-:Y:S01]  /*2400*/  UIMAD.WIDE.U32 UR22, UR29, UR15, URZ ;  /* 0x0000000f1d1672a5 */ /* 0x000fe2000f8e00ff */
[----:B------:R-:W-:Y:S02]  /*2410*/  UMOV UR16, UR17 ;  /* 0x0000001100107c82 */ /* 0x000fe40008000000 */
[----:B------:R-:W-:Y:S01]  /*2420*/  UMOV UR8, UR9 ;  /* 0x0000000900087c82 */ /* 0x000fe20008000000 */
[----:B---3--:R-:W-:Y:S02]  /*2430*/  USHF.R.U32.HI UR16, URZ, UR30, UR16 ;  /* 0x0000001eff107299 */ /* 0x008fe40008011610 */
[----:B----4-:R-:W-:Y:S02]  /*2440*/  UISETP.NE.AND UP2, UPT, UR20, 0x1, UPT ;  /* 0x000000011400788c */ /* 0x010fe4000bf45270 */
[----:B------:R-:W-:Y:S02]  /*2450*/  USHF.R.U32.HI UR8, URZ, UR13, UR8 ;  /* 0x0000000dff087299 */ /* 0x000fe40008011608 */
[----:B------:R-:W-:-:S02]  /*2460*/  USEL UR7, UR38, UR16, !UP0 ;  /* 0x0000001026077287 */ /* 0x000fc4000c000000 */
[----:B------:R-:W-:Y:S02]  /*2470*/  USEL UR8, UR39, UR8, !UP2 ;  /* 0x0000000827087287 */ /* 0x000fe4000d000000 */
[----:B-1----:R-:W-:Y:S01]  /*2480*/  UIMAD.WIDE.U32 UR16, UR7, UR10, URZ ;  /* 0x0000000a071072a5 */ /* 0x002fe2000f8e00ff */
[----:B------:R-:W-:Y:S01]  /*2490*/  UMOV UR4, UR23 ;  /* 0x0000001700047c82 */ /* 0x000fe20008000000 */
[----:B------:R-:W-:Y:S02]  /*24a0*/  UIMAD.WIDE.U32 UR18, UR37, UR12, URZ ;  /* 0x0000000c251272a5 */ /* 0x000fe4000f8e00ff */
[----:B------:R-:W-:-:S03]  /*24b0*/  UIMAD.WIDE.U32 UR22, UR8, UR10, URZ ;  /* 0x0000000a081672a5 */ /* 0x000fc6000f8e00ff */
[----:B------:R-:W-:Y:S01]  /*24c0*/  UMOV UR16, UR17 ;  /* 0x0000001100107c82 */ /* 0x000fe20008000000 */
[----:B------:R-:W-:Y:S02]  /*24d0*/  USHF.R.U32.HI UR4, URZ, UR30, UR4 ;  /* 0x0000001eff047299 */ /* 0x000fe40008011604 */
[----:B------:R-:W-:Y:S01]  /*24e0*/  @UP3 USHF.R.U32.HI UR7, URZ, UR11, UR16 ;  /* 0x0000000bff073299 */ /* 0x000fe20008011610 */
[----:B------:R-:W-:Y:S01]  /*24f0*/  UMOV UR18, UR19 ;  /* 0x0000001300127c82 */ /* 0x000fe20008000000 */
[----:B------:R-:W-:Y:S01]  /*2500*/  UMOV UR22, UR23 ;  /* 0x0000001700167c82 */ /* 0x000fe20008000000 */
[----:B------:R-:W-:Y:S02]  /*2510*/  USHF.R.U32.HI UR13, URZ, UR13, UR18 ;  /* 0x0000000dff0d7299 */ /* 0x000fe40008011612 */
[----:B------:R-:W-:Y:S02]  /*2520*/  USEL UR4, UR29, UR4, !UP0 ;  /* 0x000000041d047287 */ /* 0x000fe4000c000000 */
[----:B------:R-:W-:-:S02]  /*2530*/  @UP3 USHF.R.U32.HI UR8, URZ, UR11, UR22 ;  /* 0x0000000bff083299 */ /* 0x000fc40008011616 */
[----:B------:R-:W-:Y:S02]  /*2540*/  UIMAD UR9, UR42, UR7, URZ ;  /* 0x000000072a0972a4 */ /* 0x000fe4000f8e02ff */
[----:B------:R-:W-:Y:S02]  /*2550*/  USEL UR7, UR37, UR13, !UP2 ;  /* 0x0000000d25077287 */ /* 0x000fe4000d000000 */
[----:B------:R-:W-:Y:S02]  /*2560*/  UIMAD UR12, UR42, UR8, URZ ;  /* 0x000000082a0c72a4 */ /* 0x000fe4000f8e02ff */
[----:B------:R-:W-:Y:S02]  /*2570*/  UISETP.GE.AND UP0, UPT, UR4, UR9, UPT ;  /* 0x000000090400728c */ /* 0x000fe4000bf06270 */
[----:B------:R-:W-:Y:S02]  /*2580*/  UIMAD.WIDE.U32 UR16, UR4, UR10, URZ ;  /* 0x0000000a041072a5 */ /* 0x000fe4000f8e00ff */
[----:B------:R-:W-:-:S02]  /*2590*/  UISETP.GE.OR UP0, UPT, UR7, UR12, UP0 ;  /* 0x0000000c0700728c */ /* 0x000fc40008706670 */
        /* <DEDUP_REMOVED lines=19> */
.L_x_40:
[----:B------:R-:W2:Y:S02]  /*26d0*/  LDCU UR4, c[0x0][0xb30] ;  /* 0x00016600ff0477ac */ /* 0x000ea40008000800 */
[----:B--2---:R-:W-:-:S09]  /*26e0*/  UISETP.NE.AND UP0, UPT, UR4, 0x1, UPT ;  /* 0x000000010400788c */ /* 0x004fd2000bf05270 */
[----:B------:R-:W-:Y:S05]  /*26f0*/  BRA.U UP0, `(.L_x_41) ;  /* 0x0000000100447547 */ /* 0x000fea000b800000 */
[----:B------:R-:W2:Y:S01]  /*2700*/  LDCU.128 UR12, c[0x0][0xb10] ;  /* 0x00016200ff0c77ac */ /* 0x000ea20008000c00 */
[----:B------:R-:W3:Y:S01]  /*2710*/  LDCU UR16, c[0x0][0xb0c] ;  /* 0x00016180ff1077ac */ /* 0x000ee20008000800 */
[----:B------:R-:W4:Y:S01]  /*2720*/  LDCU UR17, c[0x0][0xb20] ;  /* 0x00016400ff1177ac */ /* 0x000f220008000800 */
[----:B--2---:R-:W-:Y:S02]  /*2730*/  UIMAD.WIDE.U32 UR10, UR37, UR12, URZ ;  /* 0x0000000c250a72a5 */ /* 0x004fe4000f8e00ff */
[----:B------:R-:W-:Y:S02]  /*2740*/  UIMAD.WIDE.U32 UR8, UR29, UR15, URZ ;  /* 0x0000000f1d0872a5 */ /* 0x000fe4000f8e00ff */
[----:B---3--:R-:W-:Y:S02]  /*2750*/  UISETP.NE.AND UP2, UPT, UR16, 0x1, UPT ;  /* 0x000000011000788c */ /* 0x008fe4000bf45270 */
[----:B------:R-:W-:Y:S01]  /*2760*/  UISETP.NE.AND UP0, UPT, UR14, 0x1, UPT ;  /* 0x000000010e00788c */ /* 0x000fe2000bf05270 */
[----:B------:R-:W-:-:S02]  /*2770*/  UMOV UR7, UR11 ;  /* 0x0000000b00077c82 */ /* 0x000fc40008000000 */
[----:B------:R-:W-:Y:S01]  /*2780*/  UMOV UR4, UR9 ;  /* 0x0000000900047c82 */ /* 0x000fe20008000000 */
[----:B------:R-:W-:Y:S02]  /*2790*/  USHF.R.U32.HI UR7, URZ, UR13, UR7 ;  /* 0x0000000dff077299 */ /* 0x000fe40008011607 */
[----:B----4-:R-:W-:Y:S02]  /*27a0*/  USHF.R.U32.HI UR4, URZ, UR17, UR4 ;  /* 0x00000011ff047299 */ /* 0x010fe40008011604 */
[----:B------:R-:W-:Y:S02]  /*27b0*/  USEL UR7, UR37, UR7, !UP2 ;  /* 0x0000000725077287 */ /* 0x000fe4000d000000 */
[----:B------:R-:W-:-:S04]  /*27c0*/  USEL UR4, UR29, UR4, !UP0 ;  /* 0x000000041d047287 */ /* 0x000fc8000c000000 */
[----:B------:R-:W-:Y:S02]  /*27d0*/  UIADD3 UR8, UPT, UPT, UR7, -UR4, URZ ;  /* 0x8000000407087290 */ /* 0x000fe4000fffe0ff */
[----:B------:R-:W-:Y:S02]  /*27e0*/  UIADD3 UR4, UPT, UPT, -UR7, UR4, URZ ;  /* 0x0000000407047290 */ /* 0x000fe4000fffe1ff */
[----:B------:R-:W-:Y:S02]  /*27f0*/  UIMAD UR29, UR8, UR14, UR29 ;  /* 0x0000000e081d72a4 */ /* 0x000fe4000f8e021d */
[----:B------:R-:W-:-:S12]  /*2800*/  UIMAD UR37, UR4, UR16, UR37 ;  /* 0x00000010042572a4 */ /* 0x000fd8000f8e0225 */
.L_x_41:
[----:B------:R-:W-:Y:S01]  /*2810*/  VIADD R11, R11, 0x1 ;  /* 0x000000010b0b7836 */ /* 0x000fe20000000000 */
[----:B------:R-:W-:Y:S01]  /*2820*/  R2UR UR4, R142 ;  /* 0x000000008e0472ca */ /* 0x000fe200000e0000 */
[----:B------:R-:W-:Y:S01]  /*2830*/  UIADD3 UR20, UPT, UPT, UR29, UR63, URZ ;  /* 0x0000003f1d147290 */ /* 0x000fe2000fffe0ff */
[----:B------:R-:W-:Y:S02]  /*2840*/  PLOP3.LUT P1, PT, PT, PT, PT, 0x80, 0x8 ;  /* 0x000000000008781c */ /* 0x000fe40003f2f070 */
[----:B------:R-:W-:-:S04]  /*2850*/  ISETP.NE.AND P0, PT, R11, 0x2, PT ;  /* 0x000000020b00780c */ /* 0x000fc80003f05270 */
[----:B------:R-:W-:Y:S02]  /*2860*/  SEL R3, RZ, 0x1, P0 ;  /* 0x00000001ff037807 */ /* 0x000fe40000000000 */
[----:B------:R-:W-:Y:S02]  /*2870*/  SEL R11, R11, RZ, P0 ;  /* 0x000000ff0b0b7207 */ /* 0x000fe40000000000 */
[----:B------:R-:W-:Y:S01]  /*2880*/  LOP3.LUT R10, R10, R3, RZ, 0x3c, !PT ;  /* 0x000000030a0a7212 */ /* 0x000fe200078e3cff */
[----:B------:R-:W-:Y:S01]  /*2890*/  UIADD3 UR16, UPT, UPT, UR37, UR4, URZ ;  /* 0x0000000425107290 */ /* 0x000fe2000fffe0ff */
[----:B------:R-:W-:Y:S11]  /*28a0*/  BRA.U UP1, `(.L_x_42) ;  /* 0xfffffff101287547 */ /* 0x000ff6000b83ffff */
[----:B------:R-:W-:Y:S01]  /*28b0*/  UIADD3 UR6, UPT, UPT, UR6, 0x18, URZ ;  /* 0x0000001806067890 */ /* 0x000fe2000fffe0ff */
[----:B------:R-:W-:-:S03]  /*28c0*/  SHF.L.U32 R3, R12, 0x1f, RZ ;  /* 0x0000001f0c037819 */ /* 0x000fc600000006ff */
[----:B------:R-:W-:-:S09]  /*28d0*/  ULEA UR4, UR5, UR6, 0x3 ;  /* 0x0000000605047291 */ /* 0x000fd2000f8e18ff */
[----:B------:R-:W2:Y:S02]  /*28e0*/  SYNCS.PHASECHK.TRANS64.TRYWAIT P0, [UR4], R3 ;  /* 0x00000003ff0075a7 */ /* 0x000ea40008001104 */
[----:B--2---:R-:W-:Y:S05]  /*28f0*/  @!P0 BRA `(.L_x_43) ;  /* 0x0000006400e48947 */ /* 0x004fea0003800000 */
.L_x_127:
[----:B------:R-:W-:-:S04]  /*2900*/  UIADD3 UR4, UPT, UPT, UR5, 0x1, URZ ;  /* 0x0000000105047890 */ /* 0x000fc8000fffe0ff */
[----:B------:R-:W-:-:S04]  /*2910*/  UISETP.NE.AND UP0, UPT, UR4, 0x3, UPT ;  /* 0x000000030400788c */ /* 0x000fc8000bf05270 */
[----:B------:R-:W-:Y:S02]  /*2920*/  USEL UR7, URZ, 0x1, UP0 ;  /* 0x00000001ff077887 */ /* 0x000fe40008000000 */
[----:B------:R-:W-:-:S04]  /*2930*/  USEL UR4, UR4, URZ, UP0 ;  /* 0x000000ff04047287 */ /* 0x000fc80008000000 */
[----:B------:R-:W-:Y:S01]  /*2940*/  ULEA UR5, UR4, UR6, 0x3 ;  /* 0x0000000604057291 */ /* 0x000fe2000f8e18ff */
[----:B------:R-:W-:-:S04]  /*2950*/  LOP3.LUT R12, R12, UR7, RZ, 0x3c, !PT ;  /* 0x000000070c0c7c12 */ /* 0x000fc8000f8e3cff */
[----:B-1----:R-:W-:-:S04]  /*2960*/  SHF.L.U32 R3, R12, 0x1f, RZ ;  /* 0x0000001f0c037819 */ /* 0x002fc800000006ff */
[----:B------:R-:W1:Y:S02]  /*2970*/  SYNCS.PHASECHK.TRANS64.TRYWAIT P0, [UR5], R3 ;  /* 0x00000003ff0075a7 */ /* 0x000e640008001105 */
[----:B-1----:R-:W-:Y:S05]  /*2980*/  @!P0 BRA `(.L_x_44) ;  /* 0x0000006400d88947 */ /* 0x002fea0003800000 */
.L_x_129:
[----:B------:R-:W-:-:S04]  /*2990*/  UIADD3 UR4, UPT, UPT, UR4, 0x1, URZ ;  /* 0x0000000104047890 */ /* 0x000fc8000fffe0ff */
[----:B------:R-:W-:-:S04]  /*29a0*/  UISETP.NE.AND UP0, UPT, UR4, 0x3, UPT ;  /* 0x000000030400788c */ /* 0x000fc8000bf05270 */
[----:B------:R-:W-:Y:S02]  /*29b0*/  USEL UR5, URZ, 0x1, UP0 ;  /* 0x00000001ff057887 */ /* 0x000fe40008000000 */
[----:B------:R-:W-:-:S04]  /*29c0*/  USEL UR4, UR4, URZ, UP0 ;  /* 0x000000ff04047287 */ /* 0x000fc80008000000 */
[----:B------:R-:W-:Y:S01]  /*29d0*/  ULEA UR4, UR4, UR6, 0x3 ;  /* 0x0000000604047291 */ /* 0x000fe2000f8e18ff */
[----:B-1----:R-:W-:-:S04]  /*29e0*/  LOP3.LUT R3, R12, UR5, RZ, 0x3c, !PT ;  /* 0x000000050c037c12 */ /* 0x002fc8000f8e3cff */
[----:B------:R-:W-:Y:S01]  /*29f0*/  SHF.L.U32 R3, R3, 0x1f, RZ ;  /* 0x0000001f03037819 */ /* 0x000fe200000006ff */
[----:B------:R-:W-:-:S07]  /*2a00*/  IMAD.U32 R0, RZ, RZ, UR4 ;  /* 0x00000004ff007e24 */ /* 0x000fce000f8e00ff */
.L_x_45:
[----:B-1----:R1:W2:Y:S02]  /*2a10*/  SYNCS.PHASECHK.TRANS64.TRYWAIT P0, [R0+URZ], R3 ;  /* 0x00000003000075a7 */ /* 0x0022a400080011ff */
[----:B--2---:R-:W-:Y:S05]  /*2a20*/  @!P0 NANOSLEEP.SYNCS 0x989680 ;  /* 0x009896800000895d */ /* 0x004fea0003900000 */
[----:B------:R-:W2:Y:S02]  /*2a30*/  @!P0 SYNCS.PHASECHK.TRANS64 P0, [R0+URZ], R3 ;  /* 0x00000003000085a7 */ /* 0x000ea400080010ff */
[----:B--2---:R-:W-:Y:S05]  /*2a40*/  @P0 EXIT ;  /* 0x000000000000094d */ /* 0x004fea0003800000 */
[----:B------:R-:W-:Y:S05]  /*2a50*/  BRA `(.L_x_45) ;  /* 0xfffffffc00ec7947 */ /* 0x000fea000383ffff */
.L_x_22:
[----:B------:R-:W-:-:S04]  /*2a60*/  UISETP.NE.AND UP0, UPT, UR46, URZ, UPT ;  /* 0x000000ff2e00728c */ /* 0x000fc8000bf05270 */
[----:B------:R-:W-:-:S09]  /*2a70*/  UISETP.NE.OR UP0, UPT, UR18, 0x1, UP0 ;  /* 0x000000011200788c */ /* 0x000fd20008705670 */
[----:B------:R-:W-:Y:S05]  /*2a80*/  BRA.U UP0, `(.L_x_46) ;  /* 0x0000000500487547 */ /* 0x000fea000b800000 */
[----:B------:R-:W-:Y:S01]  /*2a90*/  ISETP.GE.U32.AND P2, PT, R0, 0x4, PT ;  /* 0x000000040000780c */ /* 0x000fe20003f46070 */
[----:B------:R-:W-:Y:S01]  /*2aa0*/  IMAD.MOV.U32 R12, RZ, RZ, 0x1 ;  /* 0x00000001ff0c7424 */ /* 0x000fe200078e00ff */
[----:B------:R-:W-:Y:S02]  /*2ab0*/  CS2R R10, SRZ ;  /* 0x00000000000a7805 */ /* 0x000fe4000001ff00 */
[----:B------:R-:W-:Y:S01]  /*2ac0*/  CS2R R8, SRZ ;  /* 0x0000000000087805 */ /* 0x000fe2000001ff00 */
[----:B------:R-:W-:Y:S01]  /*2ad0*/  UMOV UR6, 0x400 ;  /* 0x0000040000067882 */ /* 0x000fe20000000000 */
[----:B------:R-:W-:Y:S01]  /*2ae0*/  UMOV UR5, URZ ;  /* 0x000000ff00057c82 */ /* 0x000fe20008000000 */
[----:B------:R-:W-:-:S12]  /*2af0*/  ULEA UR6, UR46, UR6, 0x18 ;  /* 0x000000062e067291 */ /* 0x000fd8000f8ec0ff */
.L_x_50:
[----:B------:R-:W-:Y:S02]  /*2b00*/  LEA R2, R8, UR6, 0x3 ;  /* 0x0000000608027c11 */ /* 0x000fe4000f8e18ff */
[----:B------:R-:W-:-:S03]  /*2b10*/  SHF.L.U32 R5, R9, 0x1f, RZ ;  /* 0x0000001f09057819 */ /* 0x000fc600000006ff */
[----:B------:R-:W-:Y:S01]  /*2b20*/  VIADD R4, R2, 0xd0 ;  /* 0x000000d002047836 */ /* 0x000fe20000000000 */
[----:B------:R-:W1:Y:S02]  /*2b30*/  SYNCS.PHASECHK.TRANS64.TRYWAIT P0, [R2+URZ+0xc0], R5 ;  /* 0x0000c005020075a7 */ /* 0x000e6400080011ff */
[----:B-1----:R-:W-:Y:S05]  /*2b40*/  @!P0 BRA `(.L_x_47) ;  /* 0x0000006400808947 */ /* 0x002fea0003800000 */
.L_x_130:
[----:B------:R-:W-:Y:S01]  /*2b50*/  ULEA UR4, UR5, UR6, 0x3 ;  /* 0x0000000605047291 */ /* 0x000fe2000f8e18ff */
[----:B------:R-:W-:Y:S02]  /*2b60*/  PRMT R4, RZ, 0x654, R4 ;  /* 0x00000654ff047816 */ /* 0x000fe40000000004 */
[----:B-1----:R-:W-:Y:S01]  /*2b70*/  SHF.L.U32 R5, R12, 0x1f, RZ ;  /* 0x0000001f0c057819 */ /* 0x002fe200000006ff */
[----:B------:R-:W-:Y:S01]  /*2b80*/  UIADD3 UR7, UPT, UPT, UR4, 0x60, URZ ;  /* 0x0000006004077890 */ /* 0x000fe2000fffe0ff */
[----:B------:R1:W-:Y:S05]  /*2b90*/  SYNCS.ARRIVE.TRANS64.RED.A1T0 RZ, [R4+URZ], RZ ;  /* 0x000000ff04ff79a7 */ /* 0x0003ea00081004ff */
[----:B------:R-:W-:Y:S01]  /*2ba0*/  IMAD.U32 R7, RZ, RZ, UR7 ;  /* 0x00000007ff077e24 */ /* 0x000fe2000f8e00ff */
[----:B------:R-:W2:Y:S04]  /*2bb0*/  SYNCS.PHASECHK.TRANS64.TRYWAIT P0, [UR4+0x70], R5 ;  /* 0x00007005ff0075a7 */ /* 0x000ea80008001104 */
[----:B------:R-:W-:Y:S01]  /*2bc0*/  PRMT R6, R0, 0x654, R7 ;  /* 0x0000065400067816 */ /* 0x000fe20000000007 */
[----:B-1----:R-:W-:Y:S01]  /*2bd0*/  @!P2 IMAD.MOV.U32 R4, RZ, RZ, 0x10 ;  /* 0x00000010ff04a424 */ /* 0x002fe200078e00ff */
[----:B--2---:R-:W-:Y:S06]  /*2be0*/  @!P0 BRA `(.L_x_48) ;  /* 0x00000064006c8947 */ /* 0x004fec0003800000 */
.L_x_132:
[----:B------:R-:W-:Y:S01]  /*2bf0*/  ULEA UR8, UR5, UR6, 0x4 ;  /* 0x0000000605087291 */ /* 0x000fe2000f8e20ff */
[----:B------:R-:W-:Y:S01]  /*2c00*/  SEL R3, R6, R3, !P2 ;  /* 0x0000000306037207 */ /* 0x000fe20005000000 */
[----:B------:R-:W-:Y:S01]  /*2c10*/  UIADD3 UR9, UPT, UPT, UR4, 0x60, URZ ;  /* 0x0000006004097890 */ /* 0x000fe2000fffe0ff */
[----:B-1----:R-:W-:Y:S01]  /*2c20*/  LEA R2, R11, UR6, 0x3 ;  /* 0x000000060b027c11 */ /* 0x002fe2000f8e18ff */
[----:B------:R-:W-:Y:S01]  /*2c30*/  UIADD3 UR8, UPT, UPT, UR8, 0xf0, URZ ;  /* 0x000000f008087890 */ /* 0x000fe2000fffe0ff */
[----:B------:R-:W-:Y:S01]  /*2c40*/  SHF.L.U32 R5, R10, 0x1f, RZ ;  /* 0x0000001f0a057819 */ /* 0x000fe200000006ff */
[----:B------:R1:W-:Y:S01]  /*2c50*/  @!P2 SYNCS.ARRIVE.TRANS64.RED RZ, [R3+URZ], R4 ;  /* 0x0000000403ffa9a7 */ /* 0x0003e200080004ff */
[----:B------:R-:W-:Y:S01]  /*2c60*/  UIADD3 UR4, UPT, UPT, UR5, 0x1, URZ ;  /* 0x0000000105047890 */ /* 0x000fe2000fffe0ff */
[----:B------:R-:W-:-:S03]  /*2c70*/  VIADD R8, R8, 0x1 ;  /* 0x0000000108087836 */ /* 0x000fc60000000000 */
[----:B------:R-:W-:Y:S02]  /*2c80*/  UISETP.NE.AND UP0, UPT, UR4, 0x2, UPT ;  /* 0x000000020400788c */ /* 0x000fe4000bf05270 */
[----:B------:R-:W-:Y:S06]  /*2c90*/  UGETNEXTWORKID.BROADCAST [UR8], [UR9] ;  /* 0x00000000080073ca */ /* 0x000fec0008000100 */
[----:B------:R-:W-:Y:S01]  /*2ca0*/  USEL UR7, URZ, 0x1, UP0 ;  /* 0x00000001ff077887 */ /* 0x000fe20008000000 */
[----:B------:R-:W-:Y:S01]  /*2cb0*/  ISETP.NE.AND P0, PT, R8, 0x2, PT ;  /* 0x000000020800780c */ /* 0x000fe20003f05270 */
[----:B------:R-:W-:Y:S01]  /*2cc0*/  USEL UR5, UR4, URZ, UP0 ;  /* 0x000000ff04057287 */ /* 0x000fe20008000000 */
[----:B------:R-:W2:Y:S03]  /*2cd0*/  SYNCS.PHASECHK.TRANS64.TRYWAIT P1, [R2+URZ+0x60], R5 ;  /* 0x00006005020075a7 */ /* 0x000ea600080211ff */
[----:B------:R-:W-:Y:S01]  /*2ce0*/  LOP3.LUT R12, R12, UR7, RZ, 0x3c, !PT ;  /* 0x000000070c0c7c12 */ /* 0x000fe2000f8e3cff */
[----:B-12---:R-:W-:Y:S07]  /*2cf0*/  @!P1 BRA `(.L_x_49) ;  /* 0x0000006400409947 */ /* 0x006fee0003800000 */
.L_x_133:
[C---:B------:R-:W-:Y:S01]  /*2d00*/  LEA R4, R11.reuse, UR6, 0x4 ;  /* 0x000000060b047c11 */ /* 0x040fe2000f8e20ff */
[----:B-1----:R-:W-:Y:S01]  /*2d10*/  VIADD R2, R2, 0x70 ;  /* 0x0000007002027836 */ /* 0x002fe20000000000 */
[----:B------:R-:W-:Y:S01]  /*2d20*/  SEL R8, R8, RZ, P0 ;  /* 0x000000ff08087207 */ /* 0x000fe20000000000 */
[----:B------:R-:W-:-:S03]  /*2d30*/  VIADD R11, R11, 0x1 ;  /* 0x000000010b0b7836 */ /* 0x000fc60000000000 */
[----:B------:R-:W1:Y:S01]  /*2d40*/  LDS.128 R4, [R4+0xf0] ;  /* 0x0000f00004047984 */ /* 0x000e620000000c00 */
[----:B------:R-:W-:Y:S02]  /*2d50*/  PRMT R2, RZ, 0x654, R2 ;  /* 0x00000654ff027816 */ /* 0x000fe40000000002 */
[C---:B------:R-:W-:Y:S01]  /*2d60*/  ISETP.NE.AND P1, PT, R11.reuse, 0x2, PT ;  /* 0x000000020b00780c */ /* 0x040fe20003f25270 */
[----:B------:R-:W-:Y:S01]  /*2d70*/  @!PT LDS RZ, [RZ] ;  /* 0x00000000fffff984 */ /* 0x000fe20000000800 */
[----:B------:R-:W-:Y:S01]  /*2d80*/  @!PT LDS RZ, [RZ] ;  /* 0x00000000fffff984 */ /* 0x000fe20000000800 */
[----:B------:R-:W-:Y:S01]  /*2d90*/  @!PT LDS RZ, [RZ] ;  /* 0x00000000fffff984 */ /* 0x000fe20000000800 */
[----:B------:R-:W-:Y:S01]  /*2da0*/  @!PT LDS RZ, [RZ] ;  /* 0x00000000fffff984 */ /* 0x000fe20000000800 */
[----:B------:R2:W-:Y:S06]  /*2db0*/  MEMBAR.ALL.CTA ;  /* 0x0000000000007992 */ /* 0x0005ec0000008000 */
[----:B--2---:R-:W2:Y:S01]  /*2dc0*/  FENCE.VIEW.ASYNC.S ;  /* 0x00000000000073c6 */ /* 0x004ea20000000000 */
[----:B------:R-:W-:Y:S01]  /*2dd0*/  SEL R11, R11, RZ, P1 ;  /* 0x000000ff0b0b7207 */ /* 0x000fe20000800000 */
[----:B--2---:R2:W-:Y:S01]  /*2de0*/  SYNCS.ARRIVE.TRANS64.RED.A1T0 RZ, [R2+URZ], RZ ;  /* 0x000000ff02ff79a7 */ /* 0x0045e200081004ff */
[----:B-1----:R-:W-:-:S02]  /*2df0*/  LOP3.LUT P3, RZ, R6, 0x1, RZ, 0xc0, !PT ;  /* 0x0000000106ff7812 */ /* 0x002fc4000786c0ff */
[----:B------:R-:W-:-:S04]  /*2e00*/  SEL R5, RZ, 0x1, P1 ;  /* 0x00000001ff057807 */ /* 0x000fc80000800000 */
[----:B------:R-:W-:Y:S02]  /*2e10*/  LOP3.LUT R10, R10, R5, RZ, 0x3c, !PT ;  /* 0x000000050a0a7212 */ /* 0x000fe400078e3cff */
[----:B--2---:R-:W-:-:S04]  /*2e20*/  SEL R2, RZ, 0x1, P0 ;  /* 0x00000001ff027807 */ /* 0x004fc80000000000 */
[----:B------:R-:W-:Y:S01]  /*2e30*/  LOP3.LUT R9, R9, R2, RZ, 0x3c, !PT ;  /* 0x0000000209097212 */ /* 0x000fe200078e3cff */
[----:B------:R-:W-:Y:S06]  /*2e40*/  @P3 BRA `(.L_x_50) ;  /* 0xfffffffc002c3947 */ /* 0x000fec000383ffff */
[----:B------:R-:W-:Y:S01]  /*2e50*/  ULEA UR4, UR5, UR6, 0x3 ;  /* 0x0000000605047291 */ /* 0x000fe2000f8e18ff */
[----:B------:R-:W-:-:S08]  /*2e60*/  SHF.L.U32 R3, R12, 0x1f, RZ ;  /* 0x0000001f0c037819 */ /* 0x000fd000000006ff */
[----:B------:R-:W1:Y:S02]  /*2e70*/  SYNCS.PHASECHK.TRANS64 P0, [UR4+0x70], R3 ;  /* 0x00007003ff0075a7 */ /* 0x000e640008001004 */
[----:B-1----:R-:W-:Y:S05]  /*2e80*/  @P0 BRA `(.L_x_51) ;  /* 0x0000000000080947 */ /* 0x002fea0003800000 */
[----:B------:R-:W1:Y:S02]  /*2e90*/  SYNCS.PHASECHK.TRANS64.TRYWAIT P0, [UR4+0x70], R3 ;  /* 0x00007003ff0075a7 */ /* 0x000e640008001104 */
[----:B-1----:R-:W-:Y:S05]  /*2ea0*/  @!P0 BRA `(.L_x_52) ;  /* 0x0000006000e88947 */ /* 0x002fea0003800000 */
.L_x_51:
[----:B------:R-:W-:-:S04]  /*2eb0*/  UIADD3 UR7, UPT, UPT, UR5, 0x1, URZ ;  /* 0x0000000105077890 */ /* 0x000fc8000fffe0ff */
[----:B------:R-:W-:-:S04]  /*2ec0*/  UISETP.NE.AND UP0, UPT, UR7, 0x2, UPT ;  /* 0x000000020700788c */ /* 0x000fc8000bf05270 */
[----:B------:R-:W-:Y:S02]  /*2ed0*/  USEL UR8, URZ, 0x1, UP0 ;  /* 0x00000001ff087887 */ /* 0x000fe40008000000 */
[----:B------:R-:W-:-:S04]  /*2ee0*/  USEL UR7, UR7, URZ, UP0 ;  /* 0x000000ff07077287 */ /* 0x000fc80008000000 */
[----:B------:R-:W-:Y:S01]  /*2ef0*/  ULEA UR7, UR7, UR6, 0x3 ;  /* 0x0000000607077291 */ /* 0x000fe2000f8e18ff */
[----:B-1----:R-:W-:-:S04]  /*2f00*/  LOP3.LUT R3, R12, UR8, RZ, 0x3c, !PT ;  /* 0x000000080c037c12 */ /* 0x002fc8000f8e3cff */
[----:B------:R-:W-:-:S04]  /*2f10*/  SHF.L.U32 R0, R3, 0x1f, RZ ;  /* 0x0000001f03007819 */ /* 0x000fc800000006ff */
[----:B------:R-:W1:Y:S02]  /*2f20*/  SYNCS.PHASECHK.TRANS64 P0, [UR7+0x70], R0 ;  /* 0x00007000ff0075a7 */ /* 0x000e640008001007 */
[----:B-1----:R-:W-:Y:S05]  /*2f30*/  @P0 EXIT ;  /* 0x000000000000094d */ /* 0x002fea0003800000 */
[----:B------:R-:W-:Y:S02]  /*2f40*/  SHF.L.U32 R3, R3, 0x1f, RZ ;  /* 0x0000001f03037819 */ /* 0x000fe400000006ff */
[----:B------:R-:W-:-:S07]  /*2f50*/  MOV R0, UR7 ;  /* 0x0000000700007c02 */ /* 0x000fce0008000f00 */
.L_x_53:
[----:B-1----:R1:W2:Y:S02]  /*2f60*/  SYNCS.PHASECHK.TRANS64.TRYWAIT P0, [R0+URZ+0x70], R3 ;  /* 0x00007003000075a7 */ /* 0x0022a400080011ff */
[----:B--2---:R-:W-:Y:S05]  /*2f70*/  @!P0 NANOSLEEP.SYNCS 0x989680 ;  /* 0x009896800000895d */ /* 0x004fea0003900000 */
[----:B------:R-:W2:Y:S02]  /*2f80*/  @!P0 SYNCS.PHASECHK.TRANS64 P0, [R0+URZ+0x70], R3 ;  /* 0x00007003000085a7 */ /* 0x000ea400080010ff */
[----:B--2---:R-:W-:Y:S05]  /*2f90*/  @P0 EXIT ;  /* 0x000000000000094d */ /* 0x004fea0003800000 */
[----:B------:R-:W-:Y:S05]  /*2fa0*/  BRA `(.L_x_53) ;  /* 0xfffffffc00ec7947 */ /* 0x000fea000383ffff */
.L_x_46:
[----:B------:R-:W-:Y:S05]  /*2fb0*/  BRA.U UP4, `(.L_x_54) ;  /* 0x0000001104d87547 */ /* 0x000fea000b800000 */
[----:B------:R-:W-:Y:S01]  /*2fc0*/  UMOV UR4, 0x40 ;  /* 0x0000004000047882 */ /* 0x000fe20000000000 */
[----:B------:R-:W-:Y:S01]  /*2fd0*/  NOP ;  /* 0x0000000000007918 */ /* 0x000fe20000000000 */
[----:B------:R-:W-:Y:S01]  /*2fe0*/  ULEA UR5, UR46, UR4, 0x18 ;  /* 0x000000042e057291 */ /* 0x000fe2000f8ec0ff */
[----:B------:R-:W-:Y:S02]  /*2ff0*/  UMOV UR6, 0x400 ;  /* 0x0000040000067882 */ /* 0x000fe40000000000 */
[----:B------:R-:W-:-:S06]  /*3000*/  ULEA UR6, UR46, UR6, 0x18 ;  /* 0x000000062e067291 */ /* 0x000fcc000f8ec0ff */
[----:B------:R-:W1:Y:S02]  /*3010*/  LDS.U8 R0, [UR5+0x1c] ;  /* 0x00001c05ff007984 */ /* 0x000e640008000000 */
[----:B-1----:R-:W-:-:S13]  /*3020*/  ISETP.NE.AND P0, PT, R0, RZ, PT ;  /* 0x000000ff0000720c */ /* 0x002fda0003f05270 */
[----:B------:R-:W-:Y:S05]  /*3030*/  @P0 BRA `(.L_x_55) ;  /* 0x0000000400080947 */ /* 0x000fea0003800000 */
[----:B------:R-:W-:Y:S02]  /*3040*/  UISETP.NE.U32.AND UP1, UPT, UR45, 0x1, UPT ;  /* 0x000000012d00788c */ /* 0x000fe4000bf25070 */
[----:B------:R-:W-:-:S07]  /*3050*/  UIADD3 UR7, UPT, UPT, UR5, 0x8, URZ ;  /* 0x0000000805077890 */ /* 0x000fce000fffe0ff */
[----:B------:R-:W-:Y:S05]  /*3060*/  BRA.U !UP1, `(.L_x_56) ;  /* 0x00000001099c7547 */ /* 0x000fea000b800000 */
[----:B------:R-:W-:Y:S01]  /*3070*/  ELECT P0, URZ, PT ;  /* 0x0000000000ff782f */ /* 0x000fe20003800000 */
[----:B------:R-:W-:-:S12]  /*3080*/  BSSY B0, `(.L_x_56) ;  /* 0x0000025000007945 */ /* 0x000fd80003800000 */
[----:B------:R-:W-:Y:S05]  /*3090*/  @!P0 BRA `(.L_x_57) ;  /* 0x00000000008c8947 */ /* 0x000fea0003800000 */
[----:B------:R-:W-:-:S05]  /*30a0*/  UMOV UR4, 0x10 ;  /* 0x0000001000047882 */ /* 0x000fca0000000000 */
[----:B------:R-:W-:Y:S04]  /*30b0*/  DEPBAR.LE SB1, 0x36 ;  /* 0x00009d800000791a */ /* 0x000fe80000000000 */
[----:B------:R-:W1:Y:S02]  /*30c0*/  UTCATOMSWS.2CTA.FIND_AND_SET.ALIGN UP0, UR4, UR4 ;  /* 0x00000004000475e3 */ /* 0x000e640008200800 */
[----:B-1----:R-:W-:Y:S01]  /*30d0*/  MOV R11, UR4 ;  /* 0x00000004000b7c02 */ /* 0x002fe20008000f00 */
[----:B------:R-:W-:Y:S06]  /*30e0*/  BRA.U UP0, `(.L_x_58) ;  /* 0x0000000100187547 */ /* 0x000fec000b800000 */
.L_x_59:
[----:B------:R-:W-:Y:S05]  /*30f0*/  NANOSLEEP 0x64 ;  /* 0x000000640000795d */ /* 0x000fea0003800000 */
[----:B------:R-:W-:-:S05]  /*3100*/  UMOV UR4, 0x10 ;  /* 0x0000001000047882 */ /* 0x000fca0000000000 */
[----:B------:R-:W-:Y:S04]  /*3110*/  DEPBAR.LE SB1, 0x36 ;  /* 0x00009d800000791a */ /* 0x000fe80000000000 */
[----:B------:R-:W1:Y:S02]  /*3120*/  UTCATOMSWS.2CTA.FIND_AND_SET.ALIGN UP0, UR4, UR4 ;  /* 0x00000004000475e3 */ /* 0x000e640008200800 */
[----:B-1----:R-:W-:Y:S01]  /*3130*/  MOV R11, UR4 ;  /* 0x00000004000b7c02 */ /* 0x002fe20008000f00 */
[----:B------:R-:W-:Y:S05]  /*3140*/  BRA.U !UP0, `(.L_x_59) ;  /* 0xfffffffd08e87547 */ /* 0x000fea000b83ffff */
.L_x_58:
[----:B------:R-:W1:Y:S01]  /*3150*/  LDS R7, [UR5+0x10] ;  /* 0x00001005ff077984 */ /* 0x000e620008000800 */
[----:B------:R-:W-:Y:S01]  /*3160*/  IMAD.U32 R5, RZ, RZ, UR6 ;  /* 0x00000006ff057e24 */ /* 0x000fe2000f8e00ff */
[----:B------:R-:W-:-:S03]  /*3170*/  MOV R4, UR47 ;  /* 0x0000002f00047c02 */ /* 0x000fc60008000f00 */
[----:B------:R-:W-:Y:S01]  /*3180*/  VIADD R5, R5, 0x110 ;  /* 0x0000011005057836 */ /* 0x000fe20000000000 */
[----:B-1----:R-:W-:-:S04]  /*3190*/  SHF.L.U32 R7, R7, 0x1f, RZ ;  /* 0x0000001f07077819 */ /* 0x002fc800000006ff */
[----:B------:R-:W1:Y:S02]  /*31a0*/  SYNCS.PHASECHK.TRANS64.TRYWAIT P0, [UR5+0x8], R7 ;  /* 0x00000807ff0075a7 */ /* 0x000e640008001105 */
[----:B-1----:R-:W-:Y:S05]  /*31b0*/  @P0 BRA `(.L_x_60) ;  /* 0x0000000000080947 */ /* 0x002fea0003800000 */
[----:B------:R-:W1:Y:S02]  /*31c0*/  SYNCS.PHASECHK.TRANS64.TRYWAIT P0, [UR5+0x8], R7 ;  /* 0x00000807ff0075a7 */ /* 0x000e640008001105 */
[----:B-1----:R-:W-:Y:S05]  /*31d0*/  @!P0 BRA `(.L_x_61) ;  /* 0x0000006000348947 */ /* 0x002fea0003800000 */
.L_x_60:
[----:B-1----:R-:W-:Y:S01]  /*31e0*/  HFMA2 R0, -RZ, RZ, 0, 5.9604644775390625e-08 ;  /* 0x00000001ff007431 */ /* 0x002fe200000001ff */
[----:B------:R-:W-:Y:S01]  /*31f0*/  UPRMT UR4, UR47, 0x654, UR7 ;  /* 0x000006542f047896 */ /* 0x000fe20008000007 */
[----:B------:R-:W-:Y:S01]  /*3200*/  IMAD.MOV.U32 R8, RZ, RZ, 0xffff ;  /* 0x0000ffffff087424 */ /* 0x000fe200078e00ff */
[----:B------:R-:W-:Y:S01]  /*3210*/  PRMT R4, R4, 0x654, R5 ;  /* 0x0000065404047816 */ /* 0x000fe20000000005 */
[----:B------:R-:W-:Y:S02]  /*3220*/  IMAD.MOV.U32 R6, RZ, RZ, 0x4 ;  /* 0x00000004ff067424 */ /* 0x000fe400078e00ff */
[----:B------:R-:W-:Y:S01]  /*3230*/  IMAD.SHL.U32 R9, R11, 0x20, RZ ;  /* 0x000000200b097824 */ /* 0x000fe200078e00ff */
[----:B------:R-:W-:Y:S02]  /*3240*/  MOV R5, UR4 ;  /* 0x0000000400057c02 */ /* 0x000fe40008000f00 */
[-C--:B------:R-:W-:Y:S01]  /*3250*/  SHF.L.U32 R8, R8, R11.reuse, RZ ;  /* 0x0000000b08087219 */ /* 0x080fe200000006ff */
[----:B------:R1:W-:Y:S01]  /*3260*/  SYNCS.ARRIVE.TRANS64.RED RZ, [UR4], R6 ;  /* 0x00000006ffff79a7 */ /* 0x0003e20008000404 */
[----:B------:R-:W-:Y:S01]  /*3270*/  SHF.L.U32 R7, R0, R11, RZ ;  /* 0x0000000b00077219 */ /* 0x000fe200000006ff */
[----:B------:R1:W-:Y:S04]  /*3280*/  STS [UR6+0x110], R9 ;  /* 0x00011009ff007988 */ /* 0x0003e80008000806 */
[----:B------:R1:W-:Y:S04]  /*3290*/  STAS [R4.64], R11 ;  /* 0x0000000b04007dbd */ /* 0x0003e8000c0008ff */
[----:B------:R1:W-:Y:S04]  /*32a0*/  ATOMS.OR RZ, [UR5+0x14], R8 ;  /* 0x00001408ffff798c */ /* 0x0003e8000b000005 */
[----:B------:R1:W-:Y:S04]  /*32b0*/  ATOMS.OR RZ, [UR5+0x18], R7 ;  /* 0x00001807ffff798c */ /* 0x0003e8000b000005 */
[----:B------:R1:W-:Y:S02]  /*32c0*/  ATOMS.XOR RZ, [UR5+0x10], R0 ;  /* 0x00001000ffff798c */ /* 0x0003e4000b800005 */
.L_x_57:
[----:B------:R-:W-:Y:S05]  /*32d0*/  BSYNC B0 ;  /* 0x0000000000007941 */ /* 0x000fea0003800000 */
.L_x_56:
[----:B------:R-:W-:Y:S05]  /*32e0*/  BRA.U UP1, `(.L_x_62) ;  /* 0x00000001016c7547 */ /* 0x000fea000b800000 */
[----:B------:R-:W-:-:S03]  /*32f0*/  UMOV UR4, 0xffffffff ;  /* 0xffffffff00047882 */ /* 0x000fc60000000000 */
[----:B------:R-:W-:Y:S05]  /*3300*/  BRA.DIV UR4, `(.L_x_63) ;  /* 0x0000006204007947 */ /* 0x000fea000b800000 */
[----:B------:R-:W-:-:S13]  /*3310*/  ELECT P0, URZ, PT ;  /* 0x0000000000ff782f */ /* 0x000fda0003800000 */
.L_x_137:
[----:B------:R-:W-:Y:S05]  /*3320*/  @!P0 BRA `(.L_x_62) ;  /* 0x00000000005c8947 */ /* 0x000fea0003800000 */
[----:B-1----:R-:W1:Y:S02]  /*3330*/  LDS R5, [UR5+0x10] ;  /* 0x00001005ff057984 */ /* 0x002e640008000800 */
[----:B-1----:R-:W-:-:S04]  /*3340*/  SHF.L.U32 R5, R5, 0x1f, RZ ;  /* 0x0000001f05057819 */ /* 0x002fc800000006ff */
[----:B------:R-:W1:Y:S02]  /*3350*/  SYNCS.PHASECHK.TRANS64.TRYWAIT P0, [UR5+0x8], R5 ;  /* 0x00000805ff0075a7 */ /* 0x000e640008001105 */
[----:B-1----:R-:W-:Y:S05]  /*3360*/  @P0 BRA `(.L_x_64) ;  /* 0x0000000000080947 */ /* 0x002fea0003800000 */
[----:B------:R-:W1:Y:S02]  /*3370*/  SYNCS.PHASECHK.TRANS64.TRYWAIT P0, [UR5+0x8], R5 ;  /* 0x00000805ff0075a7 */ /* 0x000e640008001105 */
[----:B-1----:R-:W-:Y:S05]  /*3380*/  @!P0 BRA `(.L_x_65) ;  /* 0x0000006000048947 */ /* 0x002fea0003800000 */
.L_x_64:
[----:B------:R-:W2:Y:S01]  /*3390*/  LDS R7, [UR6+0x110] ;  /* 0x00011006ff077984 */ /* 0x000ea20008000800 */
[----:B-1----:R-:W-:Y:S02]  /*33a0*/  HFMA2 R0, -RZ, RZ, 0, 5.9604644775390625e-08 ;  /* 0x00000001ff007431 */ /* 0x002fe400000001ff */
[----:B------:R-:W-:Y:S01]  /*33b0*/  IMAD.MOV.U32 R4, RZ, RZ, 0xffff ;  /* 0x0000ffffff047424 */ /* 0x000fe200078e00ff */
[----:B------:R-:W-:Y:S01]  /*33c0*/  UPRMT UR4, UR47, 0x654, UR7 ;  /* 0x000006542f047896 */ /* 0x000fe20008000007 */
[----:B--2---:R-:W-:-:S03]  /*33d0*/  IMAD.SHL.U32 R5, R7, 0x20, RZ ;  /* 0x0000002007057824 */ /* 0x004fc600078e00ff */
[-C--:B------:R-:W-:Y:S02]  /*33e0*/  SHF.L.U32 R4, R4, R7.reuse, RZ ;  /* 0x0000000704047219 */ /* 0x080fe400000006ff */
[----:B------:R-:W-:Y:S01]  /*33f0*/  SHF.L.U32 R7, R0, R7, RZ ;  /* 0x0000000700077219 */ /* 0x000fe200000006ff */
[----:B------:R2:W-:Y:S04]  /*3400*/  STS [UR6+0x110], R5 ;  /* 0x00011005ff007988 */ /* 0x0005e80008000806 */
[----:B------:R2:W-:Y:S04]  /*3410*/  ATOMS.OR RZ, [UR5+0x14], R4 ;  /* 0x00001404ffff798c */ /* 0x0005e8000b000005 */
[----:B------:R2:W-:Y:S01]  /*3420*/  ATOMS.OR RZ, [UR5+0x18], R7 ;  /* 0x00001807ffff798c */ /* 0x0005e2000b000005 */
[----:B------:R-:W-:Y:S03]  /*3430*/  SYNCS.ARRIVE.TRANS64.RED.A1T0 RZ, [UR4], RZ ;  /* 0x000000ffffff79a7 */ /* 0x000fe60008100404 */
[----:B------:R2:W-:Y:S01]  /*3440*/  ATOMS.XOR RZ, [UR5+0x10], R0 ;  /* 0x00001000ffff798c */ /* 0x0005e2000b800005 */
[----:B------:R-:W-:Y:S05]  /*3450*/  BRA `(.L_x_62) ;  /* 0x0000000000107947 */ /* 0x000fea0003800000 */
.L_x_55:
[----:B------:R-:W-:Y:S02]  /*3460*/  MOV R0, 0xffffffff ;  /* 0xffffffff00007802 */ /* 0x000fe40000000f00 */
[----:B------:R-:W-:-:S03]  /*3470*/  MOV R4, 0x34a0 ;  /* 0x000034a000047802 */ /* 0x000fc60000000f00 */
[----:B------:R1:W-:Y:S04]  /*3480*/  STS [UR6+0x110], R0 ;  /* 0x00011000ff007988 */ /* 0x0003e80008000806 */
[----:B-1---5:R-:W-:Y:S05]  /*3490*/  CALL.REL.NOINC `($__internal_1_$__cuda_sm10x_tcgen05_guardrail_trap_phase_invalid_during_alloc) ;  /* 0x00000064004c7944 */ /* 0x022fea0003c00000 */
.L_x_62:
[----:B------:R-:W-:Y:S05]  /*34a0*/  WARPSYNC.ALL ;  /* 0x0000000000007948 */ /* 0x000fea0003800000 */
[----:B------:R-:W3:Y:S01]  /*34b0*/  S2UR UR4, SR_CgaCtaId ;  /* 0x00000000000479c3 */ /* 0x000ee20000008800 */
[----:B------:R-:W-:Y:S01]  /*34c0*/  UMOV UR26, 0x400 ;  /* 0x00000400001a7882 */ /* 0x000fe20000000000 */
[----:B------:R-:W-:-:S06]  /*34d0*/  NOP ;  /* 0x0000000000007918 */ /* 0x000fcc0000000000 */
[----:B------:R-:W-:Y:S06]  /*34e0*/  BAR.ARV 0x6, 0xa0 ;  /* 0x0182800000007b1d */ /* 0x000fec0000002000 */
[----:B------:R-:W4:Y:S01]  /*34f0*/  LDCU UR6, c[0x0][0x38c] ;  /* 0x00007180ff0677ac */ /* 0x000f220008000800 */
[----:B------:R-:W-:Y:S01]  /*3500*/  LOP3.LUT R3, R3, 0xffff, RZ, 0xc0, !PT ;  /* 0x0000ffff03037812 */ /* 0x000fe200078ec0ff */
[----:B-1----:R-:W-:Y:S01]  /*3510*/  IMAD.MOV.U32 R9, RZ, RZ, 0x1 ;  /* 0x00000001ff097424 */ /* 0x002fe200078e00ff */
[----:B------:R-:W-:Y:S01]  /*3520*/  LOP3.LUT R2, R2, 0xffff, RZ, 0xc0, !PT ;  /* 0x0000ffff02027812 */ /* 0x000fe200078ec0ff */
[----:B------:R-:W-:Y:S01]  /*3530*/  IMAD.MOV.U32 R8, RZ, RZ, RZ ;  /* 0x000000ffff087224 */ /* 0x000fe200078e00ff */
[----:B------:R-:W-:Y:S01]  /*3540*/  R2UR UR28, R3 ;  /* 0x00000000031c72ca */ /* 0x000fe200000e0000 */
[----:B------:R-:W-:Y:S01]  /*3550*/  UMOV UR32, URZ ;  /* 0x000000ff00207c82 */ /* 0x000fe20008000000 */
[----:B------:R-:W-:-:S02]  /*3560*/  R2UR UR42, R2 ;  /* 0x00000000022a72ca */ /* 0x000fc400000e0000 */
[----:B------:R-:W-:Y:S01]  /*3570*/  CS2R R2, SRZ ;  /* 0x0000000000027805 */ /* 0x000fe2000001ff00 */
[----:B------:R-:W-:Y:S01]  /*3580*/  UMOV UR23, URZ ;  /* 0x000000ff00177c82 */ /* 0x000fe20008000000 */
[----:B---3--:R-:W-:Y:S01]  /*3590*/  ULEA UR26, UR4, UR26, 0x18 ;  /* 0x0000001a041a7291 */ /* 0x008fe2000f8ec0ff */
[----:B------:R-:W-:Y:S01]  /*35a0*/  UMOV UR22, URZ ;  /* 0x000000ff00167c82 */ /* 0x000fe20008000000 */
[----:B------:R-:W-:Y:S02]  /*35b0*/  UISETP.NE.AND UP3, UPT, UR45, URZ, UPT ;  /* 0x000000ff2d00728c */ /* 0x000fe4000bf65270 */
[----:B------:R-:W-:Y:S02]  /*35c0*/  UIADD3 UR5, UPT, UPT, UR26, 0x8400, URZ ;  /* 0x000084001a057890 */ /* 0x000fe4000fffe0ff */
[----:B------:R-:W-:-:S03]  /*35d0*/  UIADD3 UR4, UPT, UPT, UR26, 0x14400, URZ ;  /* 0x000144001a047890 */ /* 0x000fc6000fffe0ff */
[----:B--2---:R-:W1:Y:S01]  /*35e0*/  LDS R0, [UR26+0x110] ;  /* 0x0001101aff007984 */ /* 0x004e620008000800 */
[----:B----4-:R-:W-:Y:S02]  /*35f0*/  UIADD3 UR6, UPT, UPT, UR6, 0x7f, URZ ;  /* 0x0000007f06067890 */ /* 0x010fe4000fffe0ff */
[----:B------:R-:W-:Y:S02]  /*3600*/  USHF.R.U32.HI UR5, URZ, 0x4, UR5 ;  /* 0x00000004ff057899 */ /* 0x000fe40008011605 */
[----:B------:R-:W-:Y:S02]  /*3610*/  USHF.R.S32.HI UR33, URZ, 0x1f, UR6 ;  /* 0x0000001fff217899 */ /* 0x000fe40008011406 */
[----:B------:R-:W-:Y:S02]  /*3620*/  USHF.R.U32.HI UR4, URZ, 0x4, UR4 ;  /* 0x00000004ff047899 */ /* 0x000fe40008011604 */
[----:B------:R-:W-:Y:S02]  /*3630*/  ULEA.HI UR33, UR33, UR6, URZ, 0x7 ;  /* 0x0000000621217291 */ /* 0x000fe4000f8f38ff */
[----:B------:R-:W-:-:S02]  /*3640*/  ULOP3.LUT UR5, UR5, 0x3fff, URZ, 0xc0, !UPT ;  /* 0x00003fff05057892 */ /* 0x000fc4000f8ec0ff */
[----:B------:R-:W-:Y:S02]  /*3650*/  USHF.R.S32.HI UR33, URZ, 0x7, UR33 ;  /* 0x00000007ff217899 */ /* 0x000fe40008011421 */
[----:B------:R-:W-:Y:S02]  /*3660*/  ULOP3.LUT UR30, UR4, 0x3fff, URZ, 0xc0, !UPT ;  /* 0x00003fff041e7892 */ /* 0x000fe4000f8ec0ff */
[----:B------:R-:W-:Y:S01]  /*3670*/  UISETP.LT.AND UP0, UPT, UR33, 0x1, UPT ;  /* 0x000000012100788c */ /* 0x000fe2000bf01270 */
[----:B------:R-:W-:Y:S01]  /*3680*/  UMOV UR40, 0x0 ;  /* 0x0000000000287882 */ /* 0x000fe20000000000 */
[----:B------:R-:W-:Y:S01]  /*3690*/  UMOV UR41, 0x102004a0 ;  /* 0x102004a000297882 */ /* 0x000fe20000000000 */
[----:B------:R-:W-:Y:S02]  /*36a0*/  ULOP3.LUT UR29, UR5, 0x10000, URZ, 0xfc, !UPT ;  /* 0x00010000051d7892 */ /* 0x000fe4000f8efcff */
[----:B------:R-:W-:Y:S02]  /*36b0*/  ULOP3.LUT UR30, UR30, 0x10000, URZ, 0xfc, !UPT ;  /* 0x000100001e1e7892 */ /* 0x000fe4000f8efcff */
[----:B------:R-:W-:Y:S01]  /*36c0*/  USEL UR43, UR33, 0x1, !UP0 ;  /* 0x00000001212b7887 */ /* 0x000fe2000c000000 */
[----:B------:R-:W-:Y:S01]  /*36d0*/  UMOV UR38, 0x0 ;  /* 0x0000000000267882 */ /* 0x000fe20000000000 */
[----:B------:R-:W-:Y:S01]  /*36e0*/  UMOV UR39, 0x102004a0 ;  /* 0x102004a000277882 */ /* 0x000fe20000000000 */
[----:B------:R-:W-:Y:S01]  /*36f0*/  UMOV UR36, 0x0 ;  /* 0x0000000000247882 */ /* 0x000fe20000000000 */
[----:B------:R-:W-:Y:S01]  /*3700*/  UMOV UR37, 0x102004a0 ;  /* 0x102004a000257882 */ /* 0x000fe20000000000 */
[----:B------:R-:W-:Y:S01]  /*3710*/  UMOV UR34, 0x0 ;  /* 0x0000000000227882 */ /* 0x000fe20000000000 */
[----:B------:R-:W-:Y:S01]  /*3720*/  UMOV UR35, 0x102004a0 ;  /* 0x102004a000237882 */ /* 0x000fe20000000000 */
[----:B-1----:R-:W-:-:S15]  /*3730*/  R2UR UR44, R0 ;  /* 0x00000000002c72ca */ /* 0x002fde00000e0000 */
.L_x_73:
[C---:B------:R-:W-:Y:S02]  /*3740*/  LEA R0, R8.reuse, UR26, 0x3 ;  /* 0x0000001a08007c11 */ /* 0x040fe4000f8e18ff */
[----:B------:R-:W-:Y:S02]  /*3750*/  SHF.L.U32 R5, R3, 0x1f, RZ ;  /* 0x0000001f03057819 */ /* 0x000fe400000006ff */
[----:B------:R-:W-:Y:S02]  /*3760*/  LEA R4, R8, UR26, 0x4 ;  /* 0x0000001a08047c11 */ /* 0x000fe4000f8e20ff */
[----:B------:R-:W1:Y:S02]  /*3770*/  SYNCS.PHASECHK.TRANS64.TRYWAIT P0, [R0+URZ+0x60], R5 ;  /* 0x00006005000075a7 */ /* 0x000e6400080011ff */
[----:B-1-3--:R-:W-:Y:S05]  /*3780*/  @!P0 BRA `(.L_x_66) ;  /* 0x0000005c001c8947 */ /* 0x00afea0003800000 */
.L_x_138:
[----:B-1----:R-:W1:Y:S01]  /*3790*/  LDS.128 R4, [R4+0xf0] ;  /* 0x0000f00004047984 */ /* 0x002e620000000c00 */
[----:B------:R-:W-:Y:S02]  /*37a0*/  VIADD R0, R0, 0x70 ;  /* 0x0000007000007836 */ /* 0x000fe40000000000 */
[----:B------:R-:W-:Y:S01]  /*37b0*/  VIADD R8, R8, 0x1 ;  /* 0x0000000108087836 */ /* 0x000fe20000000000 */
[----:B------:R-:W-:Y:S01]  /*37c0*/  @!PT LDS RZ, [RZ] ;  /* 0x00000000fffff984 */ /* 0x000fe20000000800 */
[----:B------:R-:W-:Y:S01]  /*37d0*/  @!PT LDS RZ, [RZ] ;  /* 0x00000000fffff984 */ /* 0x000fe20000000800 */
[----:B------:R-:W-:Y:S01]  /*37e0*/  @!PT LDS RZ, [RZ] ;  /* 0x00000000fffff984 */ /* 0x000fe20000000800 */
[----:B------:R-:W-:Y:S01]  /*37f0*/  @!PT LDS RZ, [RZ] ;  /* 0x00000000fffff984 */ /* 0x000fe20000000800 */
[----:B------:R2:W-:Y:S06]  /*3800*/  MEMBAR.ALL.CTA ;  /* 0x0000000000007992 */ /* 0x0005ec0000008000 */
[----:B--2---:R-:W2:Y:S01]  /*3810*/  FENCE.VIEW.ASYNC.S ;  /* 0x00000000000073c6 */ /* 0x004ea20000000000 */
[----:B------:R-:W-:-:S04]  /*3820*/  PRMT R0, RZ, 0x654, R0 ;  /* 0x00000654ff007816 */ /* 0x000fc80000000000 */
[----:B--2---:R2:W-:Y:S01]  /*3830*/  SYNCS.ARRIVE.TRANS64.RED.A1T0 RZ, [R0+URZ], RZ ;  /* 0x000000ff00ff79a7 */ /* 0x0045e200081004ff */
[----:B-1----:R-:W-:Y:S01]  /*3840*/  LOP3.LUT P1, RZ, R6, 0x1, RZ, 0xc0, !PT ;  /* 0x0000000106ff7812 */ /* 0x002fe2000782c0ff */
[----:B--2---:R-:W-:-:S12]  /*3850*/  BRA.U UP3, `(.L_x_67) ;  /* 0x0000000503087547 */ /* 0x004fd8000b800000 */
[----:B------:R-:W1:Y:S01]  /*3860*/  LDCU UR4, c[0x0][0x38c] ;  /* 0x00007180ff0477ac */ /* 0x000e620008000800 */
[----:B------:R-:W-:Y:S02]  /*3870*/  PLOP3.LUT P2, PT, PT, PT, PT, 0x80, 0x8 ;  /* 0x000000000008781c */ /* 0x000fe40003f4f070 */
[----:B------:R-:W-:Y:S01]  /*3880*/  SHF.L.U32 R5, R9, 0x1f, RZ ;  /* 0x0000001f09057819 */ /* 0x000fe200000006ff */
[----:B------:R-:W-:Y:S02]  /*3890*/  ULEA UR31, UR32, UR26, 0x3 ;  /* 0x0000001a201f7291 */ /* 0x000fe4000f8e18ff */
[----:B------:R-:W-:Y:S02]  /*38a0*/  ULEA UR11, UR32, UR44, 0x7 ;  /* 0x0000002c200b7291 */ /* 0x000fe4000f8e38ff */
[----:B-1----:R-:W-:-:S06]  /*38b0*/  UISETP.GE.AND UP0, UPT, UR4, 0x1, UPT ;  /* 0x000000010400788c */ /* 0x002fcc000bf06270 */
[----:B------:R-:W-:-:S05]  /*38c0*/  PLOP3.LUT P0, PT, PT, PT, UP0, 0x80, 0x8 ;  /* 0x000000000008781c */ /* 0x000fca0003f0f008 */
[----:B------:R-:W-:-:S08]  /*38d0*/  @UP0 ULEA UR4, UR23, UR26, 0x3 ;  /* 0x0000001a17040291 */ /* 0x000fd0000f8e18ff */
[----:B------:R-:W-:-:S04]  /*38e0*/  @P0 SHF.L.U32 R0, R2, 0x1f, RZ ;  /* 0x0000001f02000819 */ /* 0x000fc800000006ff */
[----:B------:R1:W2:Y:S01]  /*38f0*/  @P0 SYNCS.PHASECHK.TRANS64.TRYWAIT P2, [UR4], R0 ;  /* 0x00000000ff0005a7 */ /* 0x0002a20008041104 */
[----:B------:R-:W3:Y:S02]  /*3900*/  SYNCS.PHASECHK.TRANS64.TRYWAIT P0, [UR31+0xa0], R5 ;  /* 0x0000a005ff0075a7 */ /* 0x000ee4000800111f */
[----:B-123--:R-:W-:Y:S05]  /*3910*/  @!P0 BRA `(.L_x_68) ;  /* 0x0000005800cc8947 */ /* 0x00efea0003800000 */
.L_x_140:
[----:B------:R-:W-:Y:S01]  /*3920*/  UMOV UR27, UR22 ;  /* 0x00000016001b7c82 */ /* 0x000fe20008000000 */
[----:B------:R-:W-:Y:S05]  /*3930*/  BRA.U !UP0, `(.L_x_69) ;  /* 0x0000000108c07547 */ /* 0x000fea000b800000 */
[----:B------:R-:W-:Y:S02]  /*3940*/  UIADD3 UR27, UPT, UPT, UR43, UR22, URZ ;  /* 0x000000162b1b7290 */ /* 0x000fe4000fffe0ff */
[----:B------:R-:W-:Y:S01]  /*3950*/  UPLOP3.LUT UP2, UPT, UPT, UPT, UPT, 0x40, 0x4 ;  /* 0x000000000004789c */ /* 0x000fe20003f4e870 */
[----:B------:R-:W-:Y:S01]  /*3960*/  UMOV UR24, UR33 ;  /* 0x0000002100187c82 */ /* 0x000fe20008000000 */
[----:B------:R-:W-:-:S09]  /*3970*/  UMOV UR10, UR23 ;  /* 0x00000017000a7c82 */ /* 0x000fd20008000000 */
.L_x_72:
[----:B--2---:R-:W-:Y:S01]  /*3980*/  ULEA UR5, UR10, UR26, 0x3 ;  /* 0x0000001a0a057291 */ /* 0x004fe2000f8e18ff */
[----:B---3--:R-:W-:Y:S11]  /*3990*/  @P2 BRA `(.L_x_70) ;  /* 0x00000000000c2947 */ /* 0x008ff60003800000 */
[----:B-1----:R-:W-:Y:S04]  /*39a0*/  SHF.L.U32 R5, R2, 0x1f, RZ ;  /* 0x0000001f02057819 */ /* 0x002fe800000006ff */
[----:B------:R-:W1:Y:S02]  /*39b0*/  SYNCS.PHASECHK.TRANS64.TRYWAIT P0, [UR5], R5 ;  /* 0x00000005ff0075a7 */ /* 0x000e640008001105 */
[----:B-1----:R-:W-:Y:S05]  /*39c0*/  @!P0 BRA `(.L_x_71) ;  /* 0x0000005800b88947 */ /* 0x002fea0003800000 */
.L_x_70:
[----:B------:R-:W-:Y:S01]  /*39d0*/  UISETP.NE.AND UP0, UPT, UR24, 0x1, UPT ;  /* 0x000000011800788c */ /* 0x000fe2000bf05270 */
[----:B------:R-:W-:Y:S01]  /*39e0*/  PLOP3.LUT P2, PT, PT, PT, PT, 0x80, 0x8 ;  /* 0x000000000008781c */ /* 0x000fe20003f4f070 */
[----:B------:R-:W-:Y:S02]  /*39f0*/  UIADD3 UR4, UPT, UPT, UR10, 0x1, URZ ;  /* 0x000000010a047890 */ /* 0x000fe4000fffe0ff */
[----:B------:R-:W-:Y:S02]  /*3a00*/  UIADD3 UR25, UPT, UPT, UR5, 0x18, URZ ;  /* 0x0000001805197890 */ /* 0x000fe4000fffe0ff */
[----:B------:R-:W-:Y:S01]  /*3a10*/  UISETP.NE.AND UP1, UPT, UR4, 0x3, UPT ;  /* 0x000000030400788c */ /* 0x000fe2000bf25270 */
[----:B------:R-:W-:Y:S01]  /*3a20*/  PLOP3.LUT P0, PT, PT, PT, UP0, 0x80, 0x8 ;  /* 0x000000000008781c */ /* 0x000fe20003f0f008 */
[----:B------:R-:W-:Y:S02]  /*3a30*/  UIADD3 UR22, UPT, UPT, UR22, 0x1, URZ ;  /* 0x0000000116167890 */ /* 0x000fe4000fffe0ff */
[----:B------:R-:W-:Y:S02]  /*3a40*/  USEL UR6, URZ, 0x1, UP1 ;  /* 0x00000001ff067887 */ /* 0x000fe40008800000 */
[----:B------:R-:W-:Y:S02]  /*3a50*/  USEL UR23, UR4, URZ, UP1 ;  /* 0x000000ff04177287 */ /* 0x000fe40008800000 */
[----:B------:R-:W-:Y:S02]  /*3a60*/  UIADD3 UR24, UPT, UPT, UR24, -0x1, URZ ;  /* 0xffffffff18187890 */ /* 0x000fe4000fffe0ff */
[----:B------:R-:W-:Y:S01]  /*3a70*/  @UP0 ULEA UR4, UR23, UR26, 0x3 ;  /* 0x0000001a17040291 */ /* 0x000fe2000f8e18ff */
[----:B------:R-:W-:Y:S01]  /*3a80*/  LOP3.LUT R2, R2, UR6, RZ, 0x3c, !PT ;  /* 0x0000000602027c12 */ /* 0x000fe2000f8e3cff */
[----:B------:R-:W-:Y:S02]  /*3a90*/  ULEA UR6, UR10, UR30, 0x9 ;  /* 0x0000001e0a067291 */ /* 0x000fe4000f8e48ff */
[----:B------:R-:W-:Y:S01]  /*3aa0*/  UISETP.NE.AND UP0, UPT, UR22, UR27, UPT ;  /* 0x0000001b1600728c */ /* 0x000fe2000bf05270 */
[----:B-1----:R-:W-:Y:S01]  /*3ab0*/  @P0 SHF.L.U32 R0, R2, 0x1f, RZ ;  /* 0x0000001f02000819 */ /* 0x002fe200000006ff */
[----:B------:R-:W-:Y:S02]  /*3ac0*/  UIADD3 UR20, UPT, UPT, UR6, 0x2, URZ ;  /* 0x0000000206147890 */ /* 0x000fe4000fffe0ff */
[----:B------:R-:W-:Y:S01]  /*3ad0*/  UIADD3 UR16, UPT, UPT, UR6, 0x4, URZ ;  /* 0x0000000406107890 */ /* 0x000fe2000fffe0ff */
[----:B------:R2:W3:Y:S01]  /*3ae0*/  @P0 SYNCS.PHASECHK.TRANS64.TRYWAIT P2, [UR4], R0 ;  /* 0x00000000ff0005a7 */ /* 0x0004e20008041104 */
[----:B------:R-:W-:Y:S02]  /*3af0*/  ULEA UR4, UR10, UR29, 0xa ;  /* 0x0000001d0a047291 */ /* 0x000fe4000f8e50ff */
[----:B------:R-:W-:Y:S02]  /*3b00*/  UIADD3 UR12, UPT, UPT, UR6, 0x6, URZ ;  /* 0x00000006060c7890 */ /* 0x000fe4000fffe0ff */
[----:B------:R-:W-:Y:S02]  /*3b10*/  UIADD3 UR18, UPT, UPT, UR4, 0x2, URZ ;  /* 0x0000000204127890 */ /* 0x000fe4000fffe0ff */
[----:B------:R-:W-:Y:S02]  /*3b20*/  UIADD3 UR14, UPT, UPT, UR4, 0x4, URZ ;  /* 0x00000004040e7890 */ /* 0x000fe4000fffe0ff */
[----:B------:R-:W-:Y:S01]  /*3b30*/  UIADD3 UR8, UPT, UPT, UR4, 0x6, URZ ;  /* 0x0000000604087890 */ /* 0x000fe2000fffe0ff */
[----:B------:R-:W-:Y:S01]  /*3b40*/  UMOV UR7, 0x40004040 ;  /* 0x4000404000077882 */ /* 0x000fe20000000000 */
[----:B------:R-:W-:Y:S01]  /*3b50*/  UMOV UR5, 0x40004040 ;  /* 0x4000404000057882 */ /* 0x000fe20000000000 */
[----:B------:R-:W-:Y:S01]  /*3b60*/  UMOV UR21, 0x40004040 ;  /* 0x4000404000157882 */ /* 0x000fe20000000000 */
[----:B------:R2:W-:Y:S01]  /*3b70*/  UTCIMMA.2CTA gdesc[UR4], gdesc[UR6], tmem[UR11], tmem[UR40], idesc[UR41], UP2 ;  /* 0x00ff2806040075ea */ /* 0x0005e2000920010b */
[----:B------:R-:W-:Y:S01]  /*3b80*/  UPLOP3.LUT UP2, UPT, UPT, UPT, UPT, 0x80, 0x8 ;  /* 0x000000000008789c */ /* 0x000fe20003f4f070 */
[----:B------:R-:W-:Y:S01]  /*3b90*/  UMOV UR19, 0x40004040 ;  /* 0x4000404000137882 */ /* 0x000fe20000000000 */
[----:B------:R-:W-:Y:S01]  /*3ba0*/  UMOV UR17, 0x40004040 ;  /* 0x4000404000117882 */ /* 0x000fe20000000000 */
[----:B------:R2:W-:Y:S01]  /*3bb0*/  UTCIMMA.2CTA gdesc[UR18], gdesc[UR20], tmem[UR11], tmem[UR38], idesc[UR39], UPT ;  /* 0x00ff2614120075ea */ /* 0x0005e2000ba0010b */
[----:B------:R-:W-:Y:S01]  /*3bc0*/  UMOV UR15, 0x40004040 ;  /* 0x40004040000f7882 */ /* 0x000fe20000000000 */
[----:B------:R-:W-:Y:S01]  /*3bd0*/  UMOV UR13, 0x40004040 ;  /* 0x40004040000d7882 */ /* 0x000fe20000000000 */
[----:B------:R-:W-:Y:S01]  /*3be0*/  UMOV UR9, 0x40004040 ;  /* 0x4000404000097882 */ /* 0x000fe20000000000 */
[----:B------:R2:W-:Y:S01]  /*3bf0*/  UTCIMMA.2CTA gdesc[UR14], gdesc[UR16], tmem[UR11], tmem[UR36], idesc[UR37], UPT ;  /* 0x00ff24100e0075ea */ /* 0x0005e2000ba0010b */
[----:B------:R2:W-:Y:S01]  /*3c00*/  UTCIMMA.2CTA gdesc[UR8], gdesc[UR12], tmem[UR11], tmem[UR34], idesc[UR35], UPT ;  /* 0x00ff220c080075ea */ /* 0x0005e2000ba0010b */
[----:B------:R2:W-:Y:S01]  /*3c10*/  UTCBAR.2CTA.MULTICAST [UR25], URZ, UR28 ;  /* 0x000000ff190073e9 */ /* 0x0005e2000820081c */
[----:B------:R-:W-:Y:S01]  /*3c20*/  UMOV UR10, UR23 ;  /* 0x00000017000a7c82 */ /* 0x000fe20008000000 */
[----:B------:R-:W-:Y:S05]  /*3c30*/  BRA.U UP0, `(.L_x_72) ;  /* 0xfffffffd00507547 */ /* 0x000fea000b83ffff */
.L_x_69:
[----:B--2---:R-:W-:Y:S01]  /*3c40*/  UIADD3 UR4, UPT, UPT, UR31, 0x80, URZ ;  /* 0x000000801f047890 */ /* 0x004fe2000fffe0ff */
[----:B------:R-:W-:-:S08]  /*3c50*/  UMOV UR22, UR27 ;  /* 0x0000001b00167c82 */ /* 0x000fd00008000000 */
[----:B------:R2:W-:Y:S01]  /*3c60*/  UTCBAR.2CTA.MULTICAST [UR4], URZ, UR42 ;  /* 0x000000ff040073e9 */ /* 0x0005e2000820082a */
[----:B------:R-:W-:Y:S02]  /*3c70*/  NOP ;  /* 0x0000000000007918 */ /* 0x000fe40000000000 */
.L_x_67:
[----:B--2---:R-:W-:Y:S01]  /*3c80*/  UIADD3 UR4, UPT, UPT, UR32, 0x1, URZ ;  /* 0x0000000120047890 */ /* 0x004fe2000fffe0ff */
[----:B------:R-:W-:-:S03]  /*3c90*/  ISETP.NE.AND P0, PT, R8, 0x2, PT ;  /* 0x000000020800780c */ /* 0x000fc60003f05270 */
[----:B------:R-:W-:Y:S01]  /*3ca0*/  UISETP.NE.AND UP0, UPT, UR4, 0x4, UPT ;  /* 0x000000040400788c */ /* 0x000fe2000bf05270 */
[----:B-1----:R-:W-:Y:S02]  /*3cb0*/  SEL R0, RZ, 0x1, P0 ;  /* 0x00000001ff007807 */ /* 0x002fe40000000000 */
[----:B------:R-:W-:Y:S01]  /*3cc0*/  SEL R8, R8, RZ, P0 ;  /* 0x000000ff08087207 */ /* 0x000fe20000000000 */
[----:B------:R-:W-:Y:S01]  /*3cd0*/  USEL UR5, URZ, 0x1, UP0 ;  /* 0x00000001ff057887 */ /* 0x000fe20008000000 */
[----:B------:R-:W-:Y:S01]  /*3ce0*/  LOP3.LUT R3, R3, R0, RZ, 0x3c, !PT ;  /* 0x0000000003037212 */ /* 0x000fe200078e3cff */
[----:B------:R-:W-:-:S04]  /*3cf0*/  USEL UR32, UR4, URZ, UP0 ;  /* 0x000000ff04207287 */ /* 0x000fc80008000000 */
[----:B------:R-:W-:Y:S01]  /*3d00*/  LOP3.LUT R9, R9, UR5, RZ, 0x3c, !PT ;  /* 0x0000000509097c12 */ /* 0x000fe2000f8e3cff */
[----:B------:R-:W-:Y:S07]  /*3d10*/  @P1 BRA `(.L_x_73) ;  /* 0xfffffff800881947 */ /* 0x000fee000383ffff */
[----:B------:R-:W1:Y:S01]  /*3d20*/  S2UR UR8, SR_CgaCtaId ;  /* 0x00000000000879c3 */ /* 0x000e620000008800 */
[----:B------:R-:W-:Y:S01]  /*3d30*/  ELECT P0, URZ, PT ;  /* 0x0000000000ff782f */ /* 0x000fe20003800000 */
[----:B------:R-:W-:Y:S01]  /*3d40*/  HFMA2 R0, -RZ, RZ, 0, 5.9604644775390625e-08 ;  /* 0x00000001ff007431 */ /* 0x000fe200000001ff */
[----:B------:R-:W-:-:S05]  /*3d50*/  UMOV UR4, 0x40 ;  /* 0x0000004000047882 */ /* 0x000fca0000000000 */
[----:B------:R-:W-:Y:S01]  /*3d60*/  UVIRTCOUNT.DEALLOC.SMPOOL 0x80 ;  /* 0x000000800000784c */ /* 0x000fe20000000000 */
[----:B------:R-:W-:Y:S02]  /*3d70*/  UISETP.NE.AND UP1, UPT, UR45, URZ, UPT ;  /* 0x000000ff2d00728c */ /* 0x000fe4000bf25270 */
[----:B-1----:R-:W-:-:S09]  /*3d80*/  ULEA UR8, UR8, UR4, 0x18 ;  /* 0x0000000408087291 */ /* 0x002fd2000f8ec0ff */
[----:B------:R1:W-:Y:S01]  /*3d90*/  @P0 STS.U8 [UR8+0x1c], R0 ;  /* 0x00001c00ff000988 */ /* 0x0003e20008000008 */
[----:B------:R-:W-:Y:S05]  /*3da0*/  BRA.U UP1, `(.L_x_74) ;  /* 0x0000000101a07547 */ /* 0x000fea000b800000 */
[----:B------:R-:W-:Y:S01]  /*3db0*/  UIADD3 UR7, UPT, UPT, UR26, 0xa0, URZ ;  /* 0x000000a01a077890 */ /* 0x000fe2000fffe0ff */
[----:B------:R-:W-:-:S03]  /*3dc0*/  SHF.L.U32 R3, R9, 0x1f, RZ ;  /* 0x0000001f09037819 */ /* 0x000fc600000006ff */
[----:B------:R-:W-:-:S09]  /*3dd0*/  ULEA UR4, UR32, UR7, 0x3 ;  /* 0x0000000720047291 */ /* 0x000fd2000f8e18ff */
[----:B------:R-:W2:Y:S02]  /*3de0*/  SYNCS.PHASECHK.TRANS64.TRYWAIT P0, [UR4], R3 ;  /* 0x00000003ff0075a7 */ /* 0x000ea40008001104 */
[----:B--2---:R-:W-:Y:S05]  /*3df0*/  @!P0 BRA `(.L_x_75) ;  /* 0x0000005400c48947 */ /* 0x004fea0003800000 */
.L_x_143:
        /* <DEDUP_REMOVED lines=9> */
.L_x_145:
        /* <DEDUP_REMOVED lines=9> */
.L_x_147:
[----:B------:R-:W-:-:S04]  /*3f20*/  UIADD3 UR4, UPT, UPT, UR4, 0x1, URZ ;  /* 0x0000000104047890 */ /* 0x000fc8000fffe0ff */
[----:B------:R-:W-:-:S04]  /*3f30*/  UISETP.NE.AND UP0, UPT, UR4, 0x4, UPT ;  /* 0x000000040400788c */ /* 0x000fc8000bf05270 */
[----:B------:R-:W-:Y:S02]  /*3f40*/  USEL UR5, URZ, 0x1, UP0 ;  /* 0x00000001ff057887 */ /* 0x000fe40008000000 */
[----:B------:R-:W-:-:S04]  /*3f50*/  USEL UR4, UR4, URZ, UP0 ;  /* 0x000000ff04047287 */ /* 0x000fc80008000000 */
[----:B------:R-:W-:Y:S01]  /*3f60*/  ULEA UR4, UR4, UR7, 0x3 ;  /* 0x0000000704047291 */ /* 0x000fe2000f8e18ff */
[----:B-1----:R-:W-:-:S04]  /*3f70*/  LOP3.LUT R3, R2, UR5, RZ, 0x3c, !PT ;  /* 0x0000000502037c12 */ /* 0x002fc8000f8e3cff */
[----:B------:R-:W-:Y:S01]  /*3f80*/  SHF.L.U32 R3, R3, 0x1f, RZ ;  /* 0x0000001f03037819 */ /* 0x000fe200000006ff */
[----:B------:R-:W-:-:S04]  /*3f90*/  IMAD.U32 R0, RZ, RZ, UR4 ;  /* 0x00000004ff007e24 */ /* 0x000fc8000f8e00ff */
[----:B------:R1:W2:Y:S03]  /*3fa0*/  SYNCS.PHASECHK.TRANS64.TRYWAIT P0, [R0+URZ], R3 ;  /* 0x00000003000075a7 */ /* 0x0002a600080011ff */
[----:B--2---:R-:W-:Y:S05]  /*3fb0*/  @!P0 NANOSLEEP.SYNCS 0x989680 ;  /* 0x009896800000895d */ /* 0x004fea0003900000 */
[----:B------:R-:W2:Y:S02]  /*3fc0*/  @!P0 SYNCS.PHASECHK.TRANS64 P0, [R0+URZ], R3 ;  /* 0x00000003000085a7 */ /* 0x000ea400080010ff */
[----:B--2---:R-:W-:Y:S05]  /*3fd0*/  @P0 BRA `(.L_x_78) ;  /* 0x0000000000200947 */ /* 0x004fea0003800000 */
.L_x_79:
[----:B--2---:R2:W4:Y:S02]  /*3fe0*/  SYNCS.PHASECHK.TRANS64.TRYWAIT P0, [R0+URZ], R3 ;  /* 0x00000003000075a7 */ /* 0x00452400080011ff */
[----:B----4-:R-:W-:Y:S05]  /*3ff0*/  @!P0 NANOSLEEP.SYNCS 0x989680 ;  /* 0x009896800000895d */ /* 0x010fea0003900000 */
[----:B------:R-:W4:Y:S02]  /*4000*/  @!P0 SYNCS.PHASECHK.TRANS64 P0, [R0+URZ], R3 ;  /* 0x00000003000085a7 */ /* 0x000f2400080010ff */
[----:B----4-:R-:W-:Y:S05]  /*4010*/  @!P0 BRA `(.L_x_79) ;  /* 0xfffffffc00f08947 */ /* 0x010fea000383ffff */
[----:B------:R-:W-:Y:S05]  /*4020*/  BRA `(.L_x_78) ;  /* 0x00000000000c7947 */ /* 0x000fea0003800000 */
.L_x_74:
[----:B------:R-:W-:-:S04]  /*4030*/  UIADD3 UR4, UPT, UPT, UR26, 0xe0, URZ ;  /* 0x000000e01a047890 */ /* 0x000fc8000fffe0ff */
[----:B------:R-:W-:-:S09]  /*4040*/  UPRMT UR4, UR47, 0x654, UR4 ;  /* 0x000006542f047896 */ /* 0x000fd20008000004 */
[----:B------:R-:W-:Y:S03]  /*4050*/  SYNCS.ARRIVE.TRANS64.RED.A1T0 RZ, [UR4], RZ ;  /* 0x000000ffffff79a7 */ /* 0x000fe60008100404 */
.L_x_78:
[----:B-12---:R-:W-:Y:S01]  /*4060*/  SHF.L.U32 R3, RZ, 0x1f, RZ ;  /* 0x0000001fff037819 */ /* 0x006fe200000006ff */
[----:B------:R-:W-:Y:S01]  /*4070*/  UIADD3 UR4, UPT, UPT, UR26, 0xe0, URZ ;  /* 0x000000e01a047890 */ /* 0x000fe2000fffe0ff */
[----:B------:R-:W-:Y:S02]  /*4080*/  PLOP3.LUT P0, PT, PT, PT, UP1, 0x80, 0x8 ;  /* 0x000000000008781c */ /* 0x000fe40003f0f018 */
[----:B------:R-:W1:Y:S02]  /*4090*/  SYNCS.PHASECHK.TRANS64.TRYWAIT P1, [UR26+0xe0], R3 ;  /* 0x0000e003ff0075a7 */ /* 0x000e64000802111a */
[----:B-1----:R-:W-:Y:S09]  /*40a0*/  @!P1 BRA `(.L_x_80) ;  /* 0x0000005400609947 */ /* 0x002ff20003800000 */
.L_x_149:
[----:B------:R-:W-:Y:S01]  /*40b0*/  @!UP1 UPRMT UR4, UR47, 0x654, UR4 ;  /* 0x000006542f049896 */ /* 0x000fe20008000004 */
[----:B------:R-:W-:Y:S01]  /*40c0*/  UMOV UR5, 0xffff ;  /* 0x0000ffff00057882 */ /* 0x000fe20000000000 */
[----:B------:R-:W-:-:S07]  /*40d0*/  UMOV UR6, 0x1 ;  /* 0x0000000100067882 */ /* 0x000fce0000000000 */
[----:B------:R-:W-:Y:S01]  /*40e0*/  @!P0 SYNCS.ARRIVE.TRANS64.RED.A1T0 RZ, [UR4], RZ ;  /* 0x000000ffffff89a7 */ /* 0x000fe20008100404 */
[----:B------:R-:W-:Y:S01]  /*40f0*/  NOP ;  /* 0x0000000000007918 */ /* 0x000fe20000000000 */
[----:B-1----:R-:W1:Y:S01]  /*4100*/  LDS R0, [UR8+0x14] ;  /* 0x00001408ff007984 */ /* 0x002e620008000800 */
[----:B------:R-:W-:-:S04]  /*4110*/  ULOP3.LUT UR4, UR44, 0xffff, URZ, 0xc0, !UPT ;  /* 0x0000ffff2c047892 */ /* 0x000fc8000f8ec0ff */
[----:B------:R-:W-:-:S04]  /*4120*/  USHF.R.U32.HI UR4, URZ, 0x5, UR4 ;  /* 0x00000005ff047899 */ /* 0x000fc80008011604 */
[----:B------:R-:W-:Y:S02]  /*4130*/  USHF.L.U32 UR5, UR5, UR4, URZ ;  /* 0x0000000405057299 */ /* 0x000fe400080006ff */
[----:B------:R-:W-:-:S04]  /*4140*/  USHF.L.U32 UR4, UR6, UR4, URZ ;  /* 0x0000000406047299 */ /* 0x000fc800080006ff */
[----:B-1----:R-:W-:-:S04]  /*4150*/  LOP3.LUT R0, R0, UR5, RZ, 0xc0, !PT ;  /* 0x0000000500007c12 */ /* 0x002fc8000f8ec0ff */
[----:B------:R-:W-:-:S13]  /*4160*/  ISETP.NE.AND P0, PT, R0, UR5, PT ;  /* 0x0000000500007c0c */ /* 0x000fda000bf05270 */
[----:B------:R-:W-:Y:S05]  /*4170*/  @P0 BRA `(.L_x_81) ;  /* 0x0000000000580947 */ /* 0x000fea0003800000 */
[----:B------:R-:W1:Y:S02]  /*4180*/  LDS R0, [UR8+0x18] ;  /* 0x00001808ff007984 */ /* 0x000e640008000800 */
[----:B-1----:R-:W-:-:S04]  /*4190*/  LOP3.LUT R0, R0, UR4, RZ, 0xc0, !PT ;  /* 0x0000000400007c12 */ /* 0x002fc8000f8ec0ff */
[----:B------:R-:W-:-:S13]  /*41a0*/  ISETP.NE.AND P0, PT, R0, UR4, PT ;  /* 0x0000000400007c0c */ /* 0x000fda000bf05270 */
[----:B------:R-:W-:Y:S05]  /*41b0*/  @P0 BRA `(.L_x_82) ;  /* 0x00000000003c0947 */ /* 0x000fea0003800000 */
[----:B------:R-:W1:Y:S01]  /*41c0*/  S2R R2, SR_LANEID ;  /* 0x0000000000027919 */ /* 0x000e620000000000 */
[----:B------:R-:W-:Y:S01]  /*41d0*/  ULOP3.LUT UR5, URZ, UR5, URZ, 0x33, !UPT ;  /* 0x00000005ff057292 */ /* 0x000fe2000f8e33ff */
[----:B------:R-:W-:Y:S01]  /*41e0*/  LOP3.LUT R4, RZ, UR4, RZ, 0x33, !PT ;  /* 0x00000004ff047c12 */ /* 0x000fe2000f8e33ff */
[----:B------:R-:W-:Y:S02]  /*41f0*/  VOTEU.ANY UR4, UPT, PT ;  /* 0x0000000000047886 */ /* 0x000fe400038e0100 */
[----:B------:R-:W-:Y:S01]  /*4200*/  UFLO.U32 UR4, UR4 ;  /* 0x00000004000472bd */ /* 0x000fe200080e0000 */
[----:B------:R-:W2:Y:S01]  /*4210*/  REDUX UR6, R4 ;  /* 0x00000000040673c4 */ /* 0x000ea20000000000 */
[----:B------:R-:W-:-:S06]  /*4220*/  IMAD.U32 R0, RZ, RZ, UR5 ;  /* 0x00000005ff007e24 */ /* 0x000fcc000f8e00ff */
[----:B------:R4:W-:Y:S01]  /*4230*/  UTCATOMSWS.AND URZ, UR5 ;  /* 0x0000000500ff79e3 */ /* 0x0009e20008000000 */
[----:B------:R-:W3:Y:S01]  /*4240*/  REDUX UR7, R0 ;  /* 0x00000000000773c4 */ /* 0x000ee20000000000 */
[----:B-1----:R-:W-:Y:S01]  /*4250*/  ISETP.EQ.U32.AND P0, PT, R2, UR4, PT ;  /* 0x0000000402007c0c */ /* 0x002fe2000bf02070 */
[----:B--2---:R-:W-:Y:S01]  /*4260*/  IMAD.U32 R2, RZ, RZ, UR6 ;  /* 0x00000006ff027e24 */ /* 0x004fe2000f8e00ff */
[----:B---3--:R-:W-:-:S11]  /*4270*/  MOV R3, UR7 ;  /* 0x0000000700037c02 */ /* 0x008fd60008000f00 */
[----:B------:R4:W-:Y:S04]  /*4280*/  @P0 ATOMS.AND RZ, [UR8+0x14], R3 ;  /* 0x00001403ffff098c */ /* 0x0009e8000a800008 */
[----:B------:R4:W-:Y:S01]  /*4290*/  @P0 ATOMS.AND RZ, [UR8+0x18], R2 ;  /* 0x00001802ffff098c */ /* 0x0009e2000a800008 */
[----:B------:R-:W-:Y:S05]  /*42a0*/  BRA `(.L_x_83) ;  /* 0x0000000000147947 */ /* 0x000fea0003800000 */
.L_x_82:
[----:B------:R-:W-:Y:S02]  /*42b0*/  MOV R2, 0x42d0 ;  /* 0x000042d000027802 */ /* 0x000fe40000000f00 */
[----:B---3-5:R-:W-:Y:S05]  /*42c0*/  CALL.REL.NOINC `($__internal_0_$__cuda_sm10x_tcgen05_guardrail_trap_col_being_dealloced_not_returned_by_alloc) ;  /* 0x0000005400b47944 */ /* 0x028fea0003c00000 */
[----:B------:R-:W-:Y:S05]  /*42d0*/  BRA `(.L_x_83) ;  /* 0x0000000000087947 */ /* 0x000fea0003800000 */
.L_x_81:
[----:B------:R-:W-:Y:S02]  /*42e0*/  MOV R2, 0x4300 ;  /* 0x0000430000027802 */ /* 0x000fe40000000f00 */
[----:B---3-5:R-:W-:Y:S05]  /*42f0*/  CALL.REL.NOINC `($__internal_2_$__cuda_sm10x_tcgen05_guardrail_trap_unallocated_columns_being_dealloced) ;  /* 0x0000005400c07944 */ /* 0x028fea0003c00000 */
.L_x_83:
[----:B------:R-:W-:Y:S01]  /*4300*/  NOP ;  /* 0x0000000000007918 */ /* 0x000fe20000000000 */
[----:B----4-:R-:W-:Y:S05]  /*4310*/  EXIT ;  /* 0x000000000000794d */ /* 0x010fea0003800000 */
.L_x_54:
[----:B------:R-:W-:-:S09]  /*4320*/  UISETP.NE.OR UP0, UPT, UR18, 0x3, !UP3 ;  /* 0x000000031200788c */ /* 0x000fd2000df05670 */
[----:B------:R-:W-:Y:S05]  /*4330*/  BRA.U UP0, `(.L_x_84) ;  /* 0x0000000d00807547 */ /* 0x000fea000b800000 */
[----:B------:R-:W1:Y:S01]  /*4340*/  LDCU UR32, c[0x0][0x370] ;  /* 0x00006e00ff2077ac */ /* 0x000e620008000800 */
[----:B------:R-:W2:Y:S01]  /*4350*/  LDC.64 R16, c[0x0][0x348] ;  /* 0x0000d200ff107b82 */ /* 0x000ea20000000a00 */
[----:B------:R-:W-:Y:S02]  /*4360*/  HFMA2 R13, -RZ, RZ, 0, 0 ;  /* 0x00000000ff0d7431 */ /* 0x000fe400000001ff */
[----:B------:R-:W-:Y:S01]  /*4370*/  IMAD.MOV.U32 R15, RZ, RZ, 0x1 ;  /* 0x00000001ff0f7424 */ /* 0x000fe200078e00ff */
[----:B------:R-:W1:Y:S01]  /*4380*/  LDCU.128 UR28, c[0x0][0xb10] ;  /* 0x00016200ff1c77ac */ /* 0x000e620008000c00 */
[----:B------:R-:W-:Y:S01]  /*4390*/  IMAD.MOV.U32 R14, RZ, RZ, RZ ;  /* 0x000000ffff0e7224 */ /* 0x000fe200078e00ff */
[----:B------:R-:W-:Y:S01]  /*43a0*/  MOV R7, 0x2000 ;  /* 0x0000200000077802 */ /* 0x000fe20000000f00 */
[----:B------:R-:W3:Y:S01]  /*43b0*/  LDCU UR27, c[0x0][0x374] ;  /* 0x00006e80ff1b77ac */ /* 0x000ee20008000800 */
[----:B------:R-:W4:Y:S01]  /*43c0*/  LDC.64 R2, c[0x0][0x888] ;  /* 0x00022200ff027b82 */ /* 0x000f220000000a00 */
[----:B------:R-:W3:Y:S01]  /*43d0*/  LDCU UR15, c[0x0][0xb0c] ;  /* 0x00016180ff0f77ac */ /* 0x000ee20008000800 */
[----:B------:R-:W2:Y:S06]  /*43e0*/  LDCU UR38, c[0x0][0xb20] ;  /* 0x00016400ff2677ac */ /* 0x000eac0008000800 */
[----:B------:R-:W4:Y:S01]  /*43f0*/  LDC.64 R4, c[0x0][0x890] ;  /* 0x00022400ff047b82 */ /* 0x000f220000000a00 */
[----:B------:R-:W2:Y:S01]  /*4400*/  LDCU UR4, c[0x0][0xb30] ;  /* 0x00016600ff0477ac */ /* 0x000ea20008000800 */
[----:B------:R-:W-:Y:S01]  /*4410*/  UMOV UR21, 0x400 ;  /* 0x0000040000157882 */ /* 0x000fe20000000000 */
[----:B-1----:R-:W-:-:S02]  /*4420*/  UIMAD.WIDE.U32 UR6, UR32, UR28, URZ ;  /* 0x0000001c200672a5 */ /* 0x002fc4000f8e00ff */
[----:B---3--:R-:W-:Y:S02]  /*4430*/  UIMAD.WIDE.U32 UR8, UR27, UR31, URZ ;  /* 0x0000001f1b0872a5 */ /* 0x008fe4000f8e00ff */
[----:B------:R-:W-:Y:S02]  /*4440*/  ULEA UR21, UR46, UR21, 0x18 ;  /* 0x000000152e157291 */ /* 0x000fe4000f8ec0ff */
[----:B------:R-:W-:Y:S02]  /*4450*/  UPLOP3.LUT UP3, UPT, UPT, UPT, UPT, 0x40, 0x4 ;  /* 0x000000000004789c */ /* 0x000fe40003f6e870 */
[----:B------:R-:W-:Y:S01]  /*4460*/  UIADD3 UR33, UPT, UPT, UR21, 0x38, URZ ;  /* 0x0000003815217890 */ /* 0x000fe2000fffe0ff */
[----:B------:R-:W-:Y:S01]  /*4470*/  UMOV UR6, UR7 ;  /* 0x0000000700067c82 */ /* 0x000fe20008000000 */
[----:B------:R-:W-:Y:S01]  /*4480*/  UMOV UR34, UR9 ;  /* 0x0000000900227c82 */ /* 0x000fe20008000000 */
[----:B------:R-:W-:Y:S02]  /*4490*/  UISETP.GE.AND UP0, UPT, UR42, 0x1, UPT ;  /* 0x000000012a00788c */ /* 0x000fe4000bf06270 */
[----:B------:R-:W-:Y:S01]  /*44a0*/  UISETP.NE.AND UP4, UPT, UR42, 0x1, UPT ;  /* 0x000000012a00788c */ /* 0x000fe2000bf85270 */
[----:B------:R-:W1:Y:S01]  /*44b0*/  LDCU.64 UR22, c[0x0][0xb28] ;  /* 0x00016500ff1677ac */ /* 0x000e620008000a00 */
[----:B------:R-:W-:-:S02]  /*44c0*/  UISETP.NE.AND UP6, UPT, UR15, 0x1, UPT ;  /* 0x000000010f00788c */ /* 0x000fc4000bfc5270 */
[----:B------:R-:W-:Y:S02]  /*44d0*/  UISETP.NE.AND UP5, UPT, UR30, 0x1, UPT ;  /* 0x000000011e00788c */ /* 0x000fe4000bfa5270 */
[----:B------:R-:W-:Y:S02]  /*44e0*/  UIADD3 UR17, UPT, UPT, UR21, 0x30, URZ ;  /* 0x0000003015117890 */ /* 0x000fe4000fffe0ff */
[----:B------:R-:W-:Y:S02]  /*44f0*/  UPRMT UR33, UR46, 0x654, UR33 ;  /* 0x000006542e217896 */ /* 0x000fe40008000021 */
[----:B------:R-:W-:Y:S02]  /*4500*/  USHF.R.U32.HI UR35, URZ, UR29, UR6 ;  /* 0x0000001dff237299 */ /* 0x000fe40008011606 */
[----:B--2---:R-:W-:Y:S02]  /*4510*/  USHF.R.U32.HI UR34, URZ, UR38, UR34 ;  /* 0x00000026ff227299 */ /* 0x004fe40008011622 */
[----:B------:R-:W-:-:S11]  /*4520*/  UISETP.NE.AND UP2, UPT, UR4, 0x1, UPT ;  /* 0x000000010400788c */ /* 0x000fd6000bf45270 */
.L_x_93:
[C---:B------:R-:W-:Y:S02]  /*4530*/  LEA R12, R14.reuse, UR21, 0x3 ;  /* 0x000000150e0c7c11 */ /* 0x040fe4000f8e18ff */
[----:B------:R-:W-:Y:S02]  /*4540*/  SHF.L.U32 R9, R13, 0x1f, RZ ;  /* 0x0000001f0d097819 */ /* 0x000fe400000006ff */
[----:B------:R-:W-:Y:S02]  /*4550*/  LEA R10, R14, UR21, 0x4 ;  /* 0x000000150e0a7c11 */ /* 0x000fe4000f8e20ff */
[----:B--2---:R-:W2:Y:S02]  /*4560*/  SYNCS.PHASECHK.TRANS64.TRYWAIT P0, [R12+URZ+0x60], R9 ;  /* 0x000060090c0075a7 */ /* 0x004ea400080011ff */
[----:B--2---:R-:W-:Y:S05]  /*4570*/  @!P0 BRA `(.L_x_85) ;  /* 0x0000005000448947 */ /* 0x004fea0003800000 */
.L_x_150:
[----:B--2---:R-:W2:Y:S01]  /*4580*/  LDS.128 R8, [R10+0xf0] ;  /* 0x0000f0000a087984 */ /* 0x004ea20000000c00 */
[----:B------:R-:W-:Y:S01]  /*4590*/  UISETP.GE.AND UP0, UPT, UR42, 0x1, UPT ;  /* 0x000000012a00788c */ /* 0x000fe2000bf06270 */
[----:B------:R-:W-:Y:S01]  /*45a0*/  @!PT LDS RZ, [RZ] ;  /* 0x00000000fffff984 */ /* 0x000fe20000000800 */
[----:B------:R-:W-:Y:S01]  /*45b0*/  @!PT LDS RZ, [RZ] ;  /* 0x00000000fffff984 */ /* 0x000fe20000000800 */
[----:B------:R-:W-:Y:S01]  /*45c0*/  @!PT LDS RZ, [RZ] ;  /* 0x00000000fffff984 */ /* 0x000fe20000000800 */
[----:B------:R-:W-:Y:S01]  /*45d0*/  @!PT LDS RZ, [RZ] ;  /* 0x00000000fffff984 */ /* 0x000fe20000000800 */
[----:B------:R3:W-:Y:S06]  /*45e0*/  MEMBAR.ALL.CTA ;  /* 0x0000000000007992 */ /* 0x0007ec0000008000 */
[----:B---3--:R-:W3:Y:S01]  /*45f0*/  FENCE.VIEW.ASYNC.S ;  /* 0x00000000000073c6 */ /* 0x008ee20000000000 */
[----:B--2---:R-:W-:Y:S11]  /*4600*/  LOP3.LUT P0, RZ, R10, 0x1, RZ, 0xc0, !PT ;  /* 0x000000010aff7812 */ /* 0x004ff6000780c0ff */
[----:B------:R-:W-:Y:S02]  /*4610*/  @!UPT UIADD3 URZ, UPT, UPT, URZ, URZ, URZ ;  /* 0x000000fffffff290 */ /* 0x000fe4000fffe0ff */
[----:B---3--:R-:W-:Y:S01]  /*4620*/  VOTEU.ANY UP1, P0 ;  /* 0x0000000000ff7886 */ /* 0x008fe20000020100 */
[----:B------:R-:W-:Y:S11]  /*4630*/  PLOP3.LUT P0, PT, PT, PT, UP1, 0x80, 0x8 ;  /* 0x000000000008781c */ /* 0x000ff60003f0f018 */
[----:B------:R-:W-:Y:S02]  /*4640*/  @!UPT UIADD3 URZ, UPT, UPT, URZ, URZ, URZ ;  /* 0x000000fffffff290 */ /* 0x000fe4000fffe0ff */
[----:B------:R-:W-:Y:S02]  /*4650*/  @P0 SHF.R.U32.HI R0, RZ, 0x10, R9 ;  /* 0x00000010ff000819 */ /* 0x000fe40000011609 */
[----:B------:R-:W-:Y:S02]  /*4660*/  @P0 MOV R6, R8 ;  /* 0x0000000800060202 */ /* 0x000fe40000000f00 */
[----:B------:R-:W-:Y:S01]  /*4670*/  @P0 R2UR UR4, R0 ;  /* 0x00000000000402ca */ /* 0x000fe200000e0000 */
[----:B------:R-:W-:Y:S01]  /*4680*/  VIADD R0, R12, 0x70 ;  /* 0x000000700c007836 */ /* 0x000fe20000000000 */
[----:B------:R-:W-:Y:S02]  /*4690*/  @P0 LOP3.LUT R8, R9, 0xffff, RZ, 0xc0, !PT ;  /* 0x0000ffff09080812 */ /* 0x000fe400078ec0ff */
[----:B------:R-:W-:Y:S02]  /*46a0*/  @P0 R2UR UR6, R6 ;  /* 0x00000000060602ca */ /* 0x000fe400000e0000 */
[----:B------:R-:W-:Y:S02]  /*46b0*/  PRMT R0, RZ, 0x654, R0 ;  /* 0x00000654ff007816 */ /* 0x000fe40000000000 */
[----:B------:R-:W-:Y:S02]  /*46c0*/  @P0 R2UR UR5, R8 ;  /* 0x00000000080502ca */ /* 0x000fe400000e0000 */
[----:B------:R2:W-:Y:S03]  /*46d0*/  SYNCS.ARRIVE.TRANS64.RED.A1T0 RZ, [R0+URZ], RZ ;  /* 0x000000ff00ff79a7 */ /* 0x0005e600081004ff */
[----:B------:R-:W-:Y:S04]  /*46e0*/  @UP1 UMOV UR26, UR4 ;  /* 0x00000004001a1c82 */ /* 0x000fe80008000000 */
[----:B------:R-:W-:Y:S04]  /*46f0*/  @UP1 UMOV UR14, UR6 ;  /* 0x00000006000e1c82 */ /* 0x000fe80008000000 */
[----:B------:R-:W-:Y:S01]  /*4700*/  @UP1 UMOV UR13, UR5 ;  /* 0x00000005000d1c82 */ /* 0x000fe20008000000 */
[----:B------:R-:W-:Y:S05]  /*4710*/  BRA.U !UP0, `(.L_x_86) ;  /* 0x0000000108a47547 */ /* 0x000fea000b800000 */
[----:B------:R-:W-:Y:S02]  /*4720*/  UIMAD.WIDE.U32 UR8, UR13, UR31, URZ ;  /* 0x0000001f0d0872a5 */ /* 0x000fe4000f8e00ff */
[----:B------:R-:W-:Y:S02]  /*4730*/  UIMAD.WIDE.U32 UR10, UR14, UR28, URZ ;  /* 0x0000001c0e0a72a5 */ /* 0x000fe4000f8e00ff */
[----:B------:R-:W-:Y:S02]  /*4740*/  USEL UR4, UR27, UR34, !UP5 ;  /* 0x000000221b047287 */ /* 0x000fe4000e800000 */
[----:B------:R-:W-:Y:S02]  /*4750*/  USEL UR7, UR32, UR35, !UP6 ;  /* 0x0000002320077287 */ /* 0x000fe4000f000000 */
[----:B-1----:R-:W-:Y:S02]  /*4760*/  UIMAD.WIDE.U32 UR18, UR4, UR22, URZ ;  /* 0x00000016041272a5 */ /* 0x002fe4000f8e00ff */
[----:B------:R-:W-:Y:S01]  /*4770*/  UIMAD.WIDE.U32 UR24, UR7, UR22, URZ ;  /* 0x00000016071872a5 */ /* 0x000fe2000f8e00ff */
[----:B------:R-:W-:Y:S02]  /*4780*/  UMOV UR5, UR9 ;  /* 0x0000000900057c82 */ /* 0x000fe40008000000 */
[----:B------:R-:W-:Y:S03]  /*4790*/  USHF.R.U32.HI UR6, URZ, UR38, UR5 ;  /* 0x00000026ff067299 */ /* 0x000fe60008011605 */
[----:B------:R-:W-:Y:S01]  /*47a0*/  UMOV UR5, UR11 ;  /* 0x0000000b00057c82 */ /* 0x000fe20008000000 */
[----:B------:R-:W-:Y:S02]  /*47b0*/  USEL UR6, UR13, UR6, !UP5 ;  /* 0x000000060d067287 */ /* 0x000fe4000e800000 */
[----:B------:R-:W-:Y:S02]  /*47c0*/  USHF.R.U32.HI UR8, URZ, UR29, UR5 ;  /* 0x0000001dff087299 */ /* 0x000fe40008011605 */
[----:B------:R-:W-:Y:S01]  /*47d0*/  UIMAD.WIDE.U32 UR10, UR6, UR22, URZ ;  /* 0x00000016060a72a5 */ /* 0x000fe2000f8e00ff */
[----:B------:R-:W-:Y:S02]  /*47e0*/  UMOV UR5, UR19 ;  /* 0x0000001300057c82 */ /* 0x000fe40008000000 */
[----:B------:R-:W-:Y:S03]  /*47f0*/  @UP4 USHF.R.U32.HI UR4, URZ, UR23, UR5 ;  /* 0x00000017ff044299 */ /* 0x000fe60008011605 */
[----:B------:R-:W-:Y:S01]  /*4800*/  UMOV UR5, UR25 ;  /* 0x0000001900057c82 */ /* 0x000fe20008000000 */
[----:B------:R-:W-:Y:S02]  /*4810*/  UIMAD UR4, UR42, UR4, URZ ;  /* 0x000000042a0472a4 */ /* 0x000fe4000f8e02ff */
[----:B------:R-:W-:Y:S02]  /*4820*/  @UP4 USHF.R.U32.HI UR7, URZ, UR23, UR5 ;  /* 0x00000017ff074299 */ /* 0x000fe40008011605 */
[----:B------:R-:W-:Y:S02]  /*4830*/  USEL UR5, UR14, UR8, !UP6 ;  /* 0x000000080e057287 */ /* 0x000fe4000f000000 */
[----:B------:R-:W-:Y:S02]  /*4840*/  UIMAD UR8, UR42, UR7, URZ ;  /* 0x000000072a0872a4 */ /* 0x000fe4000f8e02ff */
[----:B------:R-:W-:Y:S03]  /*4850*/  UISETP.GE.AND UP0, UPT, UR6, UR4, UPT ;  /* 0x000000040600728c */ /* 0x000fe6000bf06270 */
[----:B------:R-:W-:Y:S01]  /*4860*/  UMOV UR4, UR11 ;  /* 0x0000000b00047c82 */ /* 0x000fe20008000000 */
[----:B------:R-:W-:Y:S02]  /*4870*/  UISETP.GE.OR UP0, UPT, UR5, UR8, UP0 ;  /* 0x000000080500728c */ /* 0x000fe40008706670 */
[----:B------:R-:W-:Y:S02]  /*4880*/  USHF.R.U32.HI UR4, URZ, UR23, UR4 ;  /* 0x00000017ff047299 */ /* 0x000fe40008011604 */
[----:B------:R-:W-:Y:S02]  /*4890*/  UIMAD.WIDE.U32 UR8, UR5, UR22, URZ ;  /* 0x00000016050872a5 */ /* 0x000fe4000f8e00ff */
[----:B------:R-:W-:Y:S04]  /*48a0*/  USEL UR10, UR6, UR4, !UP4 ;  /* 0x00000004060a7287 */ /* 0x000fe8000e000000 */
[----:B------:R-:W-:Y:S01]  /*48b0*/  UIADD3 UR11, UPT, UPT, -UR10, URZ, URZ ;  /* 0x000000ff0a0b7290 */ /* 0x000fe2000fffe1ff */
[----:B------:R-:W-:Y:S02]  /*48c0*/  @!UP0 UMOV UR4, UR9 ;  /* 0x0000000900048c82 */ /* 0x000fe40008000000 */
[----:B------:R-:W-:Y:S02]  /*48d0*/  @!UP0 USHF.R.U32.HI UR4, URZ, UR23, UR4 ;  /* 0x00000017ff048299 */ /* 0x000fe40008011604 */
[----:B------:R-:W-:Y:S02]  /*48e0*/  UIMAD UR8, UR42, UR11, UR6 ;  /* 0x0000000b2a0872a4 */ /* 0x000fe4000f8e0206 */
[----:B------:R-:W-:Y:S04]  /*48f0*/  @!UP0 USEL UR4, UR5, UR4, !UP4 ;  /* 0x0000000405048287 */ /* 0x000fe8000e000000 */
[----:B------:R-:W-:Y:S02]  /*4900*/  @!UP0 UIMAD UR8, UR7, UR8, UR4 ;  /* 0x00000008070882a4 */ /* 0x000fe4000f8e0204 */
[----:B------:R-:W-:Y:S02]  /*4910*/  @!UP0 UIADD3 UR9, UPT, UPT, UR10, -UR4, URZ ;  /* 0x800000040a098290 */ /* 0x000fe4000fffe0ff */
[----:B------:R-:W-:Y:S02]  /*4920*/  UIADD3 UR4, UPT, UPT, -UR5, URZ, URZ ;  /* 0x000000ff05047290 */ /* 0x000fe4000fffe1ff */
[----:B------:R-:W-:Y:S02]  /*4930*/  UIADD3 UR7, UPT, UPT, -UR6, URZ, URZ ;  /* 0x000000ff06077290 */ /* 0x000fe4000fffe1ff */
[----:B------:R-:W-:Y:S02]  /*4940*/  @!UP0 UIMAD UR6, UR9, UR42, UR5 ;  /* 0x0000002a090682a4 */ /* 0x000fe4000f8e0205 */
[----:B------:R-:W-:Y:S02]  /*4950*/  UIMAD UR14, UR15, UR4, UR14 ;  /* 0x000000040f0e72a4 */ /* 0x000fe4000f8e020e */
[----:B------:R-:W-:Y:S01]  /*4960*/  UIMAD UR13, UR30, UR7, UR13 ;  /* 0x000000071e0d72a4 */ /* 0x000fe2000f8e020d */
[----:B------:R-:W-:Y:S02]  /*4970*/  @!UP0 UMOV UR5, UR8 ;  /* 0x0000000800058c82 */ /* 0x000fe40008000000 */
[----:B------:R-:W-:Y:S02]  /*4980*/  UIMAD UR14, UR5, UR15, UR14 ;  /* 0x0000000f050e72a4 */ /* 0x000fe4000f8e020e */
[----:B------:R-:W-:Y:S11]  /*4990*/  UIMAD UR13, UR6, UR30, UR13 ;  /* 0x0000001e060d72a4 */ /* 0x000ff6000f8e020d */
[----:B------:R-:W-:Y:S01]  /*49a0*/  @!UPT UIADD3 URZ, UPT, UPT, URZ, URZ, URZ ;  /* 0x000000fffffff290 */ /* 0x000fe2000fffe0ff */
.L_x_86:
[----:B------:R-:W3:Y:S01]  /*49b0*/  @!UP2 LDCU.128 UR8, c[0x0][0xb10] ;  /* 0x00016200ff08a7ac */ /* 0x000ee20008000c00 */
[C---:B----4-:R-:W-:Y:S02]  /*49c0*/  ISETP.NE.U32.AND P1, PT, R4.reuse, RZ, PT ;  /* 0x000000ff0400720c */ /* 0x050fe40003f25070 */
[----:B------:R-:W-:Y:S02]  /*49d0*/  ISETP.NE.U32.AND P0, PT, R4, RZ, PT ;  /* 0x000000ff0400720c */ /* 0x000fe40003f05070 */
[C---:B------:R-:W-:Y:S02]  /*49e0*/  ISETP.NE.AND.EX P1, PT, R5.reuse, RZ, PT, P1 ;  /* 0x000000ff0500720c */ /* 0x040fe40003f25310 */
[----:B------:R-:W-:Y:S01]  /*49f0*/  ISETP.NE.AND.EX P0, PT, R5, RZ, PT, P0 ;  /* 0x000000ff0500720c */ /* 0x000fe20003f05300 */
[----:B------:R-:W4:Y:S01]  /*4a00*/  @!UP2 LDCU UR5, c[0x0][0xb0c] ;  /* 0x00016180ff05a7ac */ /* 0x000f220008000800 */
[----:B------:R-:W-:Y:S01]  /*4a10*/  SHF.L.U32 R9, R15, 0x1f, RZ ;  /* 0x0000001f0f097819 */ /* 0x000fe200000006ff */
[----:B------:R-:W-:Y:S02]  /*4a20*/  USHF.L.U32 UR19, UR16, 0x7, URZ ;  /* 0x0000000710137899 */ /* 0x000fe400080006ff */
[----:B------:R-:W-:Y:S02]  /*4a30*/  USHF.L.U32 UR18, UR20, 0x7, URZ ;  /* 0x0000000714127899 */ /* 0x000fe400080006ff */
[----:B---3--:R-:W-:Y:S07]  /*4a40*/  UIMAD.WIDE.U32 UR6, UR14, UR8, URZ ;  /* 0x000000080e0672a5 */ /* 0x008fee000f8e00ff */
[----:B------:R-:W-:Y:S01]  /*4a50*/  @!UP2 UMOV UR4, UR7 ;  /* 0x000000070004ac82 */ /* 0x000fe20008000000 */
[----:B----4-:R-:W-:Y:S02]  /*4a60*/  @!UP2 UISETP.NE.AND UP0, UPT, UR5, 0x1, UPT ;  /* 0x000000010500a88c */ /* 0x010fe4000bf05270 */
[----:B------:R-:W-:Y:S02]  /*4a70*/  @!UP2 USHF.R.U32.HI UR4, URZ, UR9, UR4 ;  /* 0x00000009ff04a299 */ /* 0x000fe40008011604 */
[----:B------:R-:W-:Y:S02]  /*4a80*/  UIMAD.WIDE.U32 UR6, UR13, UR11, URZ ;  /* 0x0000000b0d0672a5 */ /* 0x000fe4000f8e00ff */
[----:B------:R-:W-:Y:S02]  /*4a90*/  @!UP2 USEL UR8, UR14, UR4, !UP0 ;  /* 0x000000040e08a287 */ /* 0x000fe4000c000000 */
[----:B------:R-:W-:Y:S03]  /*4aa0*/  @!UP2 UISETP.NE.AND UP0, UPT, UR10, 0x1, UPT ;  /* 0x000000010a00a88c */ /* 0x000fe6000bf05270 */
[----:B------:R-:W-:Y:S02]  /*4ab0*/  @!UP2 UMOV UR6, UR7 ;  /* 0x000000070006ac82 */ /* 0x000fe40008000000 */
[----:B------:R-:W3:Y:S02]  /*4ac0*/  @!UP2 LDCU UR4, c[0x0][0xb20] ;  /* 0x00016400ff04a7ac */ /* 0x000ee40008000800 */
[----:B---3--:R-:W-:Y:S04]  /*4ad0*/  @!UP2 USHF.R.U32.HI UR6, URZ, UR4, UR6 ;  /* 0x00000004ff06a299 */ /* 0x008fe80008011606 */
[----:B------:R-:W-:Y:S04]  /*4ae0*/  @!UP2 USEL UR6, UR13, UR6, !UP0 ;  /* 0x000000060d06a287 */ /* 0x000fe8000c000000 */
[----:B------:R-:W-:Y:S02]  /*4af0*/  @!UP2 UIADD3 UR4, UPT, UPT, -UR8, UR6, URZ ;  /* 0x000000060804a290 */ /* 0x000fe4000fffe1ff */
[----:B------:R-:W-:Y:S02]  /*4b00*/  @!UP2 UIADD3 UR6, UPT, UPT, UR8, -UR6, URZ ;  /* 0x800000060806a290 */ /* 0x000fe4000fffe0ff */
[----:B------:R-:W-:Y:S02]  /*4b10*/  @!UP2 UIMAD UR14, UR4, UR5, UR14 ;  /* 0x00000005040ea2a4 */ /* 0x000fe4000f8e020e */
[----:B------:R-:W-:Y:S01]  /*4b20*/  @!UP2 UIMAD UR13, UR6, UR10, UR13 ;  /* 0x0000000a060da2a4 */ /* 0x000fe2000f8e020d */
[----:B------:R-:W-:Y:S11]  /*4b30*/  BRA.U UP3, `(.L_x_87) ;  /* 0x0000000103107547 */ /* 0x000ff6000b800000 */
[----:B--2---:R-:W-:Y:S04]  /*4b40*/  MOV R0, UR37 ;  /* 0x0000002500007c02 */ /* 0x004fe80008000f00 */
[----:B------:R-:W-:Y:S04]  /*4b50*/  SHF.L.U32 R11, R0, 0x1f, RZ ;  /* 0x0000001f000b7819 */ /* 0x000fe800000006ff */
[----:B------:R-:W2:Y:S02]  /*4b60*/  SYNCS.PHASECHK.TRANS64.TRYWAIT P2, [UR21+0x58], R11 ;  /* 0x0000580bff0075a7 */ /* 0x000ea40008041115 */
[----:B--2---:R-:W-:Y:S05]  /*4b70*/  @!P2 BRA `(.L_x_88) ;  /* 0x0000004800d8a947 */ /* 0x004fea0003800000 */
.L_x_87:
[----:B------:R-:W-:Y:S05]  /*4b80*/  @!P1 BRA `(.L_x_89) ;  /* 0x0000000000309947 */ /* 0x000fea0003800000 */
[----:B------:R-:W-:Y:S01]  /*4b90*/  ISETP.NE.U32.AND P1, PT, R2, RZ, PT ;  /* 0x000000ff0200720c */ /* 0x000fe20003f25070 */
[----:B------:R-:W3:Y:S01]  /*4ba0*/  LDCU.64 UR4, c[0x0][0x358] ;  /* 0x00006b00ff0477ac */ /* 0x000ee20008000a00 */
[----:B------:R-:W-:Y:S02]  /*4bb0*/  IMAD.MOV.U32 R140, RZ, RZ, 0x1 ;  /* 0x00000001ff8c7424 */ /* 0x000fe400078e00ff */
[----:B------:R-:W-:Y:S11]  /*4bc0*/  ISETP.NE.AND.EX P1, PT, R3, RZ, PT, P1 ;  /* 0x000000ff0300720c */ /* 0x000ff60003f25310 */
[----:B------:R-:W-:Y:S02]  /*4bd0*/  @!UPT UIADD3 URZ, UPT, UPT, URZ, URZ, URZ ;  /* 0x000000fffffff290 */ /* 0x000fe4000fffe0ff */
[----:B--2---:R-:W2:Y:S01]  /*4be0*/  @P1 LDC.64 R10, c[0x0][0x888] ;  /* 0x00022200ff0a1b82 */ /* 0x004ea20000000a00 */
[----:B------:R-:W-:Y:S04]  /*4bf0*/  @P1 IMAD R0, R4, UR36, RZ ;  /* 0x0000002404001c24 */ /* 0x000fe8000f8e02ff */
[----:B--2---:R-:W-:Y:S04]  /*4c00*/  @P1 IMAD.WIDE R10, R0, 0x4, R10 ;  /* 0x00000004000a1825 */ /* 0x004fe800078e020a */
[----:B------:R-:W-:Y:S01]  /*4c10*/  HFMA2 R0, -RZ, RZ, 0, 5.9604644775390625e-08 ;  /* 0x00000001ff007431 */ /* 0x000fe200000001ff */
[----:B---3-5:R3:W5:Y:S04]  /*4c20*/  @P1 LDG.E R72, desc[UR4][R10.64] ;  /* 0x000000040a481981 */ /* 0x028768000c1e1900 */
[----:B------:R-:W-:Y:S01]  /*4c30*/  @!P1 PRMT R140, R0, 0x7610, R140 ;  /* 0x00007610008c9816 */ /* 0x000fe2000000008c */
[----:B---3--:R-:W4:Y:S06]  /*4c40*/  @!P1 LDC R72, c[0x0][0x880] ;  /* 0x00022000ff489b82 */ /* 0x008f2c0000000800 */
.L_x_89:
[----:B----45:R-:W-:Y:S01]  /*4c50*/  @!P0 ISETP.EQ.AND P1, PT, R72, RZ, PT ;  /* 0x000000ff4800820c */ /* 0x030fe20003f22270 */
[----:B------:R-:W-:Y:S01]  /*4c60*/  @!UPT UIADD3 URZ, UPT, UPT, URZ, URZ, URZ ;  /* 0x000000fffffff290 */ /* 0x000fe2000fffe0ff */
[----:B------:R-:W-:Y:S11]  /*4c70*/  @!P0 BRA `(.L_x_90) ;  /* 0x0000000000188947 */ /* 0x000ff60003800000 */
[----:B------:R-:W-:Y:S02]  /*4c80*/  LOP3.LUT P0, RZ, R140, 0xff, RZ, 0xc0, !PT ;  /* 0x000000ff8cff7812 */ /* 0x000fe4000780c0ff */
[----:B------:R-:W-:Y:S04]  /*4c90*/  ISETP.NE.U32.AND P1, PT, R2, RZ, PT ;  /* 0x000000ff0200720c */ /* 0x000fe80003f25070 */
[----:B------:R-:W-:Y:S04]  /*4ca0*/  ISETP.NE.AND.EX P1, PT, R3, RZ, PT, P1 ;  /* 0x000000ff0300720c */ /* 0x000fe80003f25310 */
[----:B------:R-:W-:Y:S03]  /*4cb0*/  PLOP3.LUT P1, PT, P1, PT, PT, 0x8, 0x80 ;  /* 0x000000000080781c */ /* 0x000fe60000f2e170 */
[----:B------:R-:W-:Y:S11]  /*4cc0*/  @P0 ISETP.EQ.AND P1, PT, R72, RZ, PT ;  /* 0x000000ff4800020c */ /* 0x000ff60003f22270 */
[----:B------:R-:W-:Y:S02]  /*4cd0*/  @!UPT UIADD3 URZ, UPT, UPT, URZ, URZ, URZ ;  /* 0x000000fffffff290 */ /* 0x000fe4000fffe0ff */
.L_x_90:
[----:B------:R-:W3:Y:S01]  /*4ce0*/  SYNCS.PHASECHK.TRANS64.TRYWAIT P2, [UR21+0x40], R9 ;  /* 0x00004009ff0075a7 */ /* 0x000ee20008041115 */
[----:B------:R-:W-:Y:S04]  /*4cf0*/  ELECT P0, URZ, PT ;  /* 0x0000000000ff782f */ /* 0x000fe80003800000 */
[----:B------:R-:W-:Y:S11]  /*4d00*/  PLOP3.LUT P1, PT, P1, P0, PT, 0xf2, 0x2f ;  /* 0x00000000002f781c */ /* 0x000ff60000f21e72 */
[----:B------:R-:W-:Y:S02]  /*4d10*/  @!UPT UIADD3 URZ, UPT, UPT, URZ, URZ, URZ ;  /* 0x000000fffffff290 */ /* 0x000fe4000fffe0ff */
[----:B------:R-:W-:Y:S05]  /*4d20*/  @!P1 IADD3 R8, P0, PT, R16, 0x580, RZ ;  /* 0x0000058010089810 */ /* 0x000fea0007f1e0ff */
[----:B------:R-:W-:Y:S01]  /*4d30*/  @!P1 IMAD.X R6, RZ, RZ, R17, P0 ;  /* 0x000000ffff069224 */ /* 0x000fe200000e0611 */
[----:B---3--:R-:W-:Y:S07]  /*4d40*/  @!P2 BRA `(.L_x_91) ;  /* 0x00000048007ca947 */ /* 0x008fee0003800000 */
.L_x_153:
[----:B------:R-:W-:Y:S01]  /*4d50*/  @!P1 R2UR UR5, R8 ;  /* 0x00000000080592ca */ /* 0x000fe200000e0000 */
[----:B------:R-:W-:Y:S01]  /*4d60*/  VOTEU.ALL UP0, P1 ;  /* 0x0000000000ff7886 */ /* 0x000fe20000800000 */
[----:B------:R-:W-:Y:S01]  /*4d70*/  @!P1 R2UR UR4, R6 ;  /* 0x00000000060492ca */ /* 0x000fe200000e0000 */
[----:B--2---:R-:W-:Y:S01]  /*4d80*/  @!P1 IMAD.MOV.U32 R0, RZ, RZ, 0x2000 ;  /* 0x00002000ff009424 */ /* 0x004fe200078e00ff */
[----:B------:R-:W-:Y:S01]  /*4d90*/  UMOV UR8, 0x0 ;  /* 0x0000000000087882 */ /* 0x000fe20000000000 */
[----:B------:R-:W-:Y:S01]  /*4da0*/  UMOV UR9, 0x10000000 ;  /* 0x1000000000097882 */ /* 0x000fe20000000000 */
[----:B------:R-:W-:Y:S01]  /*4db0*/  @!UP0 UIADD3 UR16, UPT, UPT, UR21, 0x200, URZ ;  /* 0x0000020015108890 */ /* 0x000fe2000fffe0ff */
[----:B------:R-:W-:Y:S01]  /*4dc0*/  VIADD R14, R14, 0x1 ;  /* 0x000000010e0e7836 */ /* 0x000fe20000000000 */
[----:B------:R-:W-:Y:S01]  /*4dd0*/  VOTEU.ALL UP0, P1 ;  /* 0x0000000000ff7886 */ /* 0x000fe20000800000 */
[----:B------:R-:W-:Y:S01]  /*4de0*/  UMOV UR20, UR36 ;  /* 0x0000002400147c82 */ /* 0x000fe20008000000 */
[----:B------:R-:W-:Y:S03]  /*4df0*/  UPRMT UR6, UR46, 0x654, UR17 ;  /* 0x000006542e067896 */ /* 0x000fe60008000011 */
[----:B------:R-:W-:Y:S02]  /*4e00*/  IMAD.U32 R10, RZ, RZ, UR5 ;  /* 0x00000005ff0a7e24 */ /* 0x000fe4000f8e00ff */
[----:B------:R-:W-:Y:S03]  /*4e10*/  IMAD.U32 R11, RZ, RZ, UR4 ;  /* 0x00000004ff0b7e24 */ /* 0x000fe6000f8e00ff */
[----:B------:R-:W-:Y:S02]  /*4e20*/  @!P1 R2UR UR4, R10 ;  /* 0x000000000a0492ca */ /* 0x000fe400000e0000 */
[----:B------:R-:W-:Y:S11]  /*4e30*/  @!P1 R2UR UR5, R11 ;  /* 0x000000000b0592ca */ /* 0x000ff600000e0000 */
[----:B------:R-:W-:Y:S02]  /*4e40*/  @!UPT UIADD3 URZ, UPT, UPT, URZ, URZ, URZ ;  /* 0x000000fffffff290 */ /* 0x000fe4000fffe0ff */
[----:B------:R2:W-:Y:S01]  /*4e50*/  @!UP0 UTMALDG.3D [UR16], [UR4], desc[UR8] ;  /* 0x00000810040085b4 */ /* 0x0005e20008011000 */
[----:B------:R2:W-:Y:S01]  /*4e60*/  @!P1 SYNCS.ARRIVE.TRANS64.RED.A0TR RZ, [UR21+0x30], R0 ;  /* 0x00003000ffff99a7 */ /* 0x0005e20008300415 */
[----:B------:R-:W-:Y:S01]  /*4e70*/  SYNCS.ARRIVE.TRANS64.RED.A1T0 RZ, [UR6], RZ ;  /* 0x000000ffffff79a7 */ /* 0x000fe20008100406 */
[----:B------:R-:W3:Y:S02]  /*4e80*/  SYNCS.PHASECHK.TRANS64.TRYWAIT P0, [UR21+0x48], R9 ;  /* 0x00004809ff0075a7 */ /* 0x000ee40008001115 */
[----:B--23--:R-:W-:Y:S05]  /*4e90*/  @!P0 BRA `(.L_x_92) ;  /* 0x0000004800408947 */ /* 0x00cfea0003800000 */
.L_x_155:
[----:B------:R-:W-:Y:S01]  /*4ea0*/  @!P1 IADD3 R6, P0, PT, R16, 0x580, RZ ;  /* 0x0000058010069810 */ /* 0x000fe20007f1e0ff */
[----:B------:R-:W-:Y:S01]  /*4eb0*/  VOTEU.ALL UP0, P1 ;  /* 0x0000000000ff7886 */ /* 0x000fe20000800000 */
[----:B------:R-:W-:Y:S01]  /*4ec0*/  UMOV UR6, 0x0 ;  /* 0x0000000000067882 */ /* 0x000fe20000000000 */
[----:B------:R-:W-:Y:S01]  /*4ed0*/  UMOV UR7, 0x10000000 ;  /* 0x1000000000077882 */ /* 0x000fe20000000000 */
[----:B------:R-:W-:Y:S01]  /*4ee0*/  @!P1 R2UR UR5, R6 ;  /* 0x00000000060592ca */ /* 0x000fe200000e0000 */
[----:B--2---:R-:W-:Y:S01]  /*4ef0*/  @!P1 IMAD.X R0, RZ, RZ, R17, P0 ;  /* 0x000000ffff009224 */ /* 0x004fe200000e0611 */
[----:B------:R-:W-:Y:S01]  /*4f00*/  @!UP0 UIADD3 UR10, UPT, UPT, UR18, 0x40, URZ ;  /* 0x00000040120a8890 */ /* 0x000fe2000fffe0ff */
[----:B------:R-:W-:Y:S01]  /*4f10*/  R2UR UR16, R142 ;  /* 0x000000008e1072ca */ /* 0x000fe200000e0000 */
[----:B------:R-:W-:Y:S01]  /*4f20*/  @!UP0 UIADD3 UR8, UPT, UPT, UR21, 0x2200, URZ ;  /* 0x0000220015088890 */ /* 0x000fe2000fffe0ff */
[----:B------:R-:W-:Y:S01]  /*4f30*/  ISETP.NE.AND P0, PT, R14, 0x2, PT ;  /* 0x000000020e00780c */ /* 0x000fe20003f05270 */
[----:B------:R-:W-:Y:S01]  /*4f40*/  @!UP0 UIADD3 UR9, UPT, UPT, UR21, 0x38, URZ ;  /* 0x0000003815098890 */ /* 0x000fe2000fffe0ff */
[----:B------:R-:W-:Y:S01]  /*4f50*/  @!P1 R2UR UR4, R0 ;  /* 0x00000000000492ca */ /* 0x000fe200000e0000 */
[----:B------:R-:W-:Y:S01]  /*4f60*/  VOTEU.ALL UP0, P1 ;  /* 0x0000000000ff7886 */ /* 0x000fe20000800000 */
[----:B------:R-:W-:Y:S01]  /*4f70*/  UMOV UR11, UR19 ;  /* 0x00000013000b7c82 */ /* 0x000fe20008000000 */
[----:B------:R-:W-:Y:S01]  /*4f80*/  UMOV UR12, UR36 ;  /* 0x00000024000c7c82 */ /* 0x000fe20008000000 */
[----:B------:R-:W-:Y:S01]  /*4f90*/  SEL R0, RZ, 0x1, P0 ;  /* 0x00000001ff007807 */ /* 0x000fe20000000000 */
[----:B------:R-:W-:Y:S01]  /*4fa0*/  UIADD3 UR20, UPT, UPT, UR13, UR63, URZ ;  /* 0x0000003f0d147290 */ /* 0x000fe2000fffe0ff */
[----:B------:R-:W-:Y:S01]  /*4fb0*/  IMAD.U32 R8, RZ, RZ, UR5 ;  /* 0x00000005ff087e24 */ /* 0x000fe2000f8e00ff */
[----:B------:R-:W-:Y:S01]  /*4fc0*/  LOP3.LUT R15, R15, 0x1, RZ, 0x3c, !PT ;  /* 0x000000010f0f7812 */ /* 0x000fe200078e3cff */
[----:B------:R-:W-:Y:S01]  /*4fd0*/  UPLOP3.LUT UP3, UPT, UPT, UPT, UPT, 0x80, 0x8 ;  /* 0x000000000008789c */ /* 0x000fe20003f6f070 */
[----:B------:R-:W-:Y:S01]  /*4fe0*/  LOP3.LUT R13, R13, R0, RZ, 0x3c, !PT ;  /* 0x000000000d0d7212 */ /* 0x000fe200078e3cff */
[----:B------:R-:W-:Y:S01]  /*4ff0*/  UIADD3 UR16, UPT, UPT, UR14, UR16, URZ ;  /* 0x000000100e107290 */ /* 0x000fe2000fffe0ff */
[----:B------:R-:W-:Y:S01]  /*5000*/  SEL R14, R14, RZ, P0 ;  /* 0x000000ff0e0e7207 */ /* 0x000fe20000000000 */
[----:B------:R-:W-:Y:S01]  /*5010*/  UMOV UR36, UR26 ;  /* 0x0000001a00247c82 */ /* 0x000fe20008000000 */
[----:B------:R-:W-:Y:S01]  /*5020*/  IMAD.U32 R9, RZ, RZ, UR4 ;  /* 0x00000004ff097e24 */ /* 0x000fe2000f8e00ff */
[----:B------:R-:W-:Y:S04]  /*5030*/  @!P1 R2UR UR4, R8 ;  /* 0x00000000080492ca */ /* 0x000fe800000e0000 */
[----:B------:R-:W-:Y:S11]  /*5040*/  @!P1 R2UR UR5, R9 ;  /* 0x00000000090592ca */ /* 0x000ff600000e0000 */
[----:B------:R-:W-:Y:S02]  /*5050*/  @!UPT UIADD3 URZ, UPT, UPT, URZ, URZ, URZ ;  /* 0x000000fffffff290 */ /* 0x000fe4000fffe0ff */
[----:B------:R2:W-:Y:S01]  /*5060*/  @!UP0 UTMALDG.3D [UR8], [UR4], desc[UR6] ;  /* 0x00000608040085b4 */ /* 0x0005e20008011000 */
[----:B------:R2:W-:Y:S01]  /*5070*/  @!P1 SYNCS.ARRIVE.TRANS64.RED.A0TR RZ, [UR21+0x38], R7 ;  /* 0x00003807ffff99a7 */ /* 0x0005e20008300415 */
[----:B------:R-:W-:Y:S01]  /*5080*/  SYNCS.ARRIVE.TRANS64.RED.A1T0 RZ, [UR33], RZ ;  /* 0x000000ffffff79a7 */ /* 0x000fe20008100421 */
[----:B------:R-:W-:Y:S05]  /*5090*/  BRA.U UP1, `(.L_x_93) ;  /* 0xfffffff501247547 */ /* 0x000fea000b83ffff */
[----:B------:R-:W-:-:S04]  /*50a0*/  SHF.L.U32 R3, R15, 0x1f, RZ ;  /* 0x0000001f0f037819 */ /* 0x000fc800000006ff */
[----:B------:R-:W3:Y:S02]  /*50b0*/  SYNCS.PHASECHK.TRANS64.TRYWAIT P0, [UR21+0x40], R3 ;  /* 0x00004003ff0075a7 */ /* 0x000ee40008001115 */
[----:B---3--:R-:W-:Y:S05]  /*50c0*/  @!P0 BRA `(.L_x_94) ;  /* 0x0000004400cc8947 */ /* 0x008fea0003800000 */
.L_x_157:
[----:B---3--:R-:W-:-:S07]  /*50d0*/  MOV R0, UR21 ;  /* 0x0000001500007c02 */ /* 0x008fce0008000f00 */
.L_x_95:
[----:B---3--:R-:W-:-:S04]  /*50e0*/  SHF.L.U32 R3, R15, 0x1f, RZ ;  /* 0x0000001f0f037819 */ /* 0x008fc800000006ff */
[----:B------:R3:W4:Y:S03]  /*50f0*/  SYNCS.PHASECHK.TRANS64.TRYWAIT P0, [R0+URZ+0x48], R3 ;  /* 0x00004803000075a7 */ /* 0x00072600080011ff */
[----:B----4-:R-:W-:Y:S05]  /*5100*/  @!P0 NANOSLEEP.SYNCS 0x989680 ;  /* 0x009896800000895d */ /* 0x010fea0003900000 */
[----:B------:R-:W4:Y:S02]  /*5110*/  @!P0 SYNCS.PHASECHK.TRANS64 P0, [R0+URZ+0x48], R3 ;  /* 0x00004803000085a7 */ /* 0x000f2400080010ff */
[----:B-12-4-:R-:W-:Y:S05]  /*5120*/  @P0 EXIT ;  /* 0x000000000000094d */ /* 0x016fea0003800000 */
[----:B------:R-:W-:Y:S05]  /*5130*/  BRA `(.L_x_95) ;  /* 0xfffffffc00e87947 */ /* 0x000fea000383ffff */
.L_x_84:
[----:B------:R-:W-:-:S06]  /*5140*/  UISETP.GE.AND UP0, UPT, UR18, 0x4, UPT ;  /* 0x000000041200788c */ /* 0x000fcc000bf06270 */
[----:B------:R-:W-:-:S13]  /*5150*/  PLOP3.LUT P0, PT, PT, PT, UP0, 0x80, 0x8 ;  /* 0x000000000008781c */ /* 0x000fda0003f0f008 */
[----:B------:R-:W-:Y:S05]  /*5160*/  @!P0 EXIT ;  /* 0x000000000000894d */ /* 0x000fea0003800000 */
[----:B------:R-:W-:Y:S01]  /*5170*/  BAR.SYNC.DEFER_BLOCKING 0x6, 0xa0 ;  /* 0x0182800000007b1d */ /* 0x000fe20000010000 */
[C---:B------:R-:W-:Y:S01]  /*5180*/  IMAD.SHL.U32 R2, R154.reuse, 0x40, RZ ;  /* 0x000000409a027824 */ /* 0x040fe200078e00ff */
[C---:B------:R-:W-:Y:S01]  /*5190*/  R2P PR, R154.reuse, 0x6 ;  /* 0x000000069a007804 */ /* 0x040fe20000000000 */
[----:B------:R-:W-:Y:S01]  /*51a0*/  IMAD.MOV.U32 R151, RZ, RZ, 0x20 ;  /* 0x00000020ff977424 */ /* 0x000fe200078e00ff */
[----:B------:R-:W-:Y:S01]  /*51b0*/  CS2R R148, SRZ ;  /* 0x0000000000947805 */ /* 0x000fe2000001ff00 */
[C---:B------:R-:W-:Y:S01]  /*51c0*/  IMAD.U32 R69, R154.reuse, 0x10000, RZ ;  /* 0x000100009a457824 */ /* 0x040fe200078e00ff */
[----:B------:R-:W-:Y:S02]  /*51d0*/  UMOV UR44, 0x400 ;  /* 0x00000400002c7882 */ /* 0x000fe40000000000 */
[----:B------:R-:W1:Y:S01]  /*51e0*/  LDC.64 R138, c[0x0][0x8b0] ;  /* 0x00022c00ff8a7b82 */ /* 0x000e620000000a00 */
[----:B------:R-:W-:Y:S01]  /*51f0*/  ULEA UR44, UR46, UR44, 0x18 ;  /* 0x0000002c2e2c7291 */ /* 0x000fe2000f8ec0ff */
[----:B------:R-:W-:Y:S01]  /*5200*/  IMAD.SHL.U32 R135, R154, 0x8, RZ ;  /* 0x000000089a877824 */ /* 0x000fe200078e00ff */
[----:B------:R-:W-:Y:S01]  /*5210*/  LOP3.LUT R6, R2, 0x180, RZ, 0xc0, !PT ;  /* 0x0000018002067812 */ /* 0x000fe200078ec0ff */
[----:B------:R-:W-:Y:S01]  /*5220*/  IMAD.MOV.U32 R152, RZ, RZ, 0x10 ;  /* 0x00000010ff987424 */ /* 0x000fe200078e00ff */
[----:B------:R-:W-:Y:S01]  /*5230*/  SEL R151, R151, 0xffffffe0, !P2 ;  /* 0xffffffe097977807 */ /* 0x000fe20005000000 */
[----:B------:R-:W-:Y:S01]  /*5240*/  UIADD3 UR4, UPT, UPT, UR44, 0x4200, URZ ;  /* 0x000042002c047890 */ /* 0x000fe2000fffe0ff */
[----:B------:R-:W-:Y:S01]  /*5250*/  LOP3.LUT R69, R69, 0x600000, RZ, 0xc0, !PT ;  /* 0x0060000045457812 */ /* 0x000fe200078ec0ff */
[----:B------:R-:W2:Y:S01]  /*5260*/  LDC.64 R136, c[0x0][0x8a8] ;  /* 0x00022a00ff887b82 */ /* 0x000ea20000000a00 */
[----:B------:R-:W-:Y:S01]  /*5270*/  LOP3.LUT R135, R6, 0x30, R135, 0xf8, !PT ;  /* 0x0000003006877812 */ /* 0x000fe200078ef887 */
[----:B------:R-:W-:Y:S01]  /*5280*/  IMAD.MOV.U32 R68, RZ, RZ, RZ ;  /* 0x000000ffff447224 */ /* 0x000fe200078e00ff */
[----:B------:R-:W-:Y:S01]  /*5290*/  SEL R152, R152, 0xfffffff0, !P1 ;  /* 0xfffffff098987807 */ /* 0x000fe20004800000 */
[----:B------:R-:W-:Y:S01]  /*52a0*/  IMAD.MOV.U32 R145, RZ, RZ, RZ ;  /* 0x000000ffff917224 */ /* 0x000fe200078e00ff */
[----:B------:R-:W-:-:S02]  /*52b0*/  SHF.R.S32.HI R3, RZ, 0x4, R151 ;  /* 0x00000004ff037819 */ /* 0x000fc40000011497 */
[----:B------:R-:W-:Y:S02]  /*52c0*/  CS2R R146, SRZ ;  /* 0x0000000000927805 */ /* 0x000fe4000001ff00 */
[----:B------:R-:W-:Y:S01]  /*52d0*/  LOP3.LUT R135, R135, 0x1e40, R2, 0xf8, !PT ;  /* 0x00001e4087877812 */ /* 0x000fe200078ef802 */
[----:B------:R-:W-:Y:S01]  /*52e0*/  IMAD.U32 R153, RZ, RZ, UR4 ;  /* 0x00000004ff997e24 */ /* 0x000fe2000f8e00ff */
[----:B------:R-:W3:Y:S01]  /*52f0*/  LDS R0, [UR44+0x110] ;  /* 0x0001102cff007984 */ /* 0x000ee20008000800 */
[----:B------:R-:W-:Y:S01]  /*5300*/  LOP3.LUT R154, R154, 0x60, RZ, 0xc0, !PT ;  /* 0x000000609a9a7812 */ /* 0x000fe200078ec0ff */
[----:B------:R-:W4:Y:S01]  /*5310*/  LDCU UR58, c[0x0][0x370] ;  /* 0x00006e00ff3a77ac */ /* 0x000f220008000800 */
[----:B------:R-:W-:Y:S01]  /*5320*/  LEA.HI.SX32 R150, R152, R3, 0x1c ;  /* 0x0000000398967211 */ /* 0x000fe200078fe2ff */
[----:B------:R-:W1:Y:S01]  /*5330*/  LDCU UR43, c[0x0][0xb0c] ;  /* 0x00016180ff2b77ac */ /* 0x000e620008000800 */
[----:B------:R-:W1:Y:S01]  /*5340*/  LDCU UR39, c[0x0][0xb30] ;  /* 0x00016600ff2777ac */ /* 0x000e620008000800 */
[----:B------:R-:W1:Y:S01]  /*5350*/  LDCU.64 UR56, c[0x0][0x888] ;  /* 0x00011100ff3877ac */ /* 0x000e620008000a00 */
[----:B------:R-:W1:Y:S01]  /*5360*/  LDCU.64 UR40, c[0x0][0xb28] ;  /* 0x00016500ff2877ac */ /* 0x000e620008000a00 */
[----:B------:R-:W1:Y:S01]  /*5370*/  LDCU.64 UR60, c[0x0][0x890] ;  /* 0x00011200ff3c77ac */ /* 0x000e620008000a00 */
[----:B------:R-:W1:Y:S01]  /*5380*/  LDCU.128 UR52, c[0x0][0xb10] ;  /* 0x00016200ff3477ac */ /* 0x000e620008000c00 */
[----:B------:R-:W1:Y:S01]  /*5390*/  LDCU UR47, c[0x0][0x374] ;  /* 0x00006e80ff2f77ac */ /* 0x000e620008000800 */
[----:B------:R-:W-:Y:S01]  /*53a0*/  UIADD3 UR62, UPT, UPT, UR44, 0x200, URZ ;  /* 0x000002002c3e7890 */ /* 0x000fe2000fffe0ff */
[----:B-1234-:R-:W-:-:S11]  /*53b0*/  IMAD.IADD R69, R0, 0x1, R69 ;  /* 0x0000000100457824 */ /* 0x01efd600078e0245 */
.L_x_121:
[----:B------:R-:W-:Y:S02]  /*53c0*/  LEA R3, R145, UR44, 0x3 ;  /* 0x0000002c91037c11 */ /* 0x000fe4000f8e18ff */
[----:B------:R-:W-:Y:S02]  /*53d0*/  SHF.L.U32 R0, R147, 0x1f, RZ ;  /* 0x0000001f93007819 */ /* 0x000fe400000006ff */
[----:B------:R-:W-:Y:S02]  /*53e0*/  LEA R5, R145, UR44, 0x4 ;  /* 0x0000002c91057c11 */ /* 0x000fe4000f8e20ff */
[----:B-1----:R-:W1:Y:S02]  /*53f0*/  SYNCS.PHASECHK.TRANS64.TRYWAIT P0, [R3+URZ+0x60], R0 ;  /* 0x00006000030075a7 */ /* 0x002e6400080011ff */
[----:B-1----:R-:W-:Y:S05]  /*5400*/  @!P0 BRA `(.L_x_96) ;  /* 0x0000004400148947 */ /* 0x002fea0003800000 */
.L_x_158:
        /* <DEDUP_REMOVED lines=11> */
[----:B------:R-:W-:Y:S01]  /*54c0*/  PLOP3.LUT P0, PT, PT, PT, UP1, 0x80, 0x8 ;  /* 0x000000000008781c */ /* 0x000fe20003f0f018 */
[----:B------:R-:W-:Y:S11]  /*54d0*/  UP2UR UR45, UPR, URZ, 0x2 ;  /* 0x00000002ff2d7883 */ /* 0x000ff60008000000 */
[----:B------:R-:W-:Y:S01]  /*54e0*/  @!UPT UIADD3 URZ, UPT, UPT, URZ, URZ, URZ ;  /* 0x000000fffffff290 */ /* 0x000fe2000fffe0ff */
[----:B-1----:R-:W-:Y:S02]  /*54f0*/  @P0 SHF.R.U32.HI R0, RZ, 0x10, R5 ;  /* 0x00000010ff000819 */ /* 0x002fe40000011605 */
        /* <DEDUP_REMOVED lines=12> */
[----:B------:R-:W2:Y:S01]  /*55c0*/  LDCU UR12, c[0x0][0xb20] ;  /* 0x00016400ff0c77ac */ /* 0x000ea20008000800 */
[----:B------:R-:W-:Y:S02]  /*55d0*/  UIMAD.WIDE.U32 UR4, UR47, UR55, URZ ;  /* 0x000000372f0472a5 */ /* 0x000fe4000f8e00ff */
[----:B------:R-:W-:Y:S02]  /*55e0*/  UIMAD.WIDE.U32 UR6, UR58, UR52, URZ ;  /* 0x000000343a0672a5 */ /* 0x000fe4000f8e00ff */
[----:B------:R-:W-:Y:S02]  /*55f0*/  UISETP.NE.AND UP0, UPT, UR54, 0x1, UPT ;  /* 0x000000013600788c */ /* 0x000fe4000bf05270 */
[----:B------:R-:W-:Y:S02]  /*5600*/  UIMAD.WIDE.U32 UR8, UR37, UR55, URZ ;  /* 0x00000037250872a5 */ /* 0x000fe4000f8e00ff */
[----:B------:R-:W-:Y:S02]  /*5610*/  UIMAD.WIDE.U32 UR10, UR38, UR52, URZ ;  /* 0x00000034260a72a5 */ /* 0x000fe4000f8e00ff */
[----:B------:R-:W-:Y:S02]  /*5620*/  UISETP.NE.AND UP1, UPT, UR43, 0x1, UPT ;  /* 0x000000012b00788c */ /* 0x000fe4000bf25270 */
[----:B------:R-:W-:Y:S01]  /*5630*/  UISETP.NE.AND UP2, UPT, UR42, 0x1, UPT ;  /* 0x000000012a00788c */ /* 0x000fe2000bf45270 */
[----:B------:R-:W-:Y:S02]  /*5640*/  UMOV UR4, UR5 ;  /* 0x0000000500047c82 */ /* 0x000fe40008000000 */
[----:B--2---:R-:W-:Y:S03]  /*5650*/  USHF.R.U32.HI UR5, URZ, UR12, UR4 ;  /* 0x0000000cff057299 */ /* 0x004fe60008011604 */
[----:B------:R-:W-:Y:S02]  /*5660*/  UMOV UR4, UR7 ;  /* 0x0000000700047c82 */ /* 0x000fe40008000000 */
[----:B------:R-:W-:Y:S02]  /*5670*/  USHF.R.U32.HI UR7, URZ, UR53, UR4 ;  /* 0x00000035ff077299 */ /* 0x000fe40008011604 */
[----:B------:R-:W-:Y:S02]  /*5680*/  USEL UR4, UR47, UR5, !UP0 ;  /* 0x000000052f047287 */ /* 0x000fe4000c000000 */
[----:B------:R-:W-:Y:S01]  /*5690*/  USEL UR7, UR58, UR7, !UP1 ;  /* 0x000000073a077287 */ /* 0x000fe2000c800000 */
[----:B------:R-:W-:Y:S01]  /*56a0*/  UMOV UR5, UR9 ;  /* 0x0000000900057c82 */ /* 0x000fe20008000000 */
[----:B------:R-:W-:Y:S02]  /*56b0*/  UIMAD.WIDE.U32 UR8, UR4, UR40, URZ ;  /* 0x00000028040872a5 */ /* 0x000fe4000f8e00ff */
[----:B------:R-:W-:Y:S03]  /*56c0*/  USHF.R.U32.HI UR6, URZ, UR12, UR5 ;  /* 0x0000000cff067299 */ /* 0x000fe60008011605 */
[----:B------:R-:W-:Y:S01]  /*56d0*/  UMOV UR5, UR11 ;  /* 0x0000000b00057c82 */ /* 0x000fe20008000000 */
[----:B------:R-:W-:Y:S02]  /*56e0*/  UIMAD.WIDE.U32 UR10, UR7, UR40, URZ ;  /* 0x00000028070a72a5 */ /* 0x000fe4000f8e00ff */
[----:B------:R-:W-:Y:S02]  /*56f0*/  USHF.R.U32.HI UR12, URZ, UR53, UR5 ;  /* 0x00000035ff0c7299 */ /* 0x000fe40008011605 */
[----:B------:R-:W-:Y:S01]  /*5700*/  USEL UR6, UR37, UR6, !UP0 ;  /* 0x0000000625067287 */ /* 0x000fe2000c000000 */
[----:B------:R-:W-:Y:S02]  /*5710*/  UMOV UR5, UR9 ;  /* 0x0000000900057c82 */ /* 0x000fe40008000000 */
[----:B------:R-:W-:Y:S01]  /*5720*/  UMOV UR10, UR11 ;  /* 0x0000000b000a7c82 */ /* 0x000fe20008000000 */
[----:B------:R-:W-:Y:S02]  /*5730*/  @UP2 USHF.R.U32.HI UR4, URZ, UR41, UR5 ;  /* 0x00000029ff042299 */ /* 0x000fe40008011605 */
[----:B------:R-:W-:Y:S02]  /*5740*/  @UP2 USHF.R.U32.HI UR7, URZ, UR41, UR10 ;  /* 0x00000029ff072299 */ /* 0x000fe4000801160a */
[----:B------:R-:W-:Y:S02]  /*5750*/  UIMAD UR4, UR42, UR4, URZ ;  /* 0x000000042a0472a4 */ /* 0x000fe4000f8e02ff */
[----:B------:R-:W-:Y:S02]  /*5760*/  UIMAD.WIDE.U32 UR10, UR6, UR40, URZ ;  /* 0x00000028060a72a5 */ /* 0x000fe4000f8e00ff */
[----:B------:R-:W-:Y:S02]  /*5770*/  USEL UR5, UR38, UR12, !UP1 ;  /* 0x0000000c26057287 */ /* 0x000fe4000c800000 */
[----:B------:R-:W-:Y:S02]  /*5780*/  UIMAD UR8, UR42, UR7, URZ ;  /* 0x000000072a0872a4 */ /* 0x000fe4000f8e02ff */
[----:B------:R-:W-:Y:S03]  /*5790*/  UISETP.GE.AND UP0, UPT, UR6, UR4, UPT ;  /* 0x000000040600728c */ /* 0x000fe6000bf06270 */
[----:B------:R-:W-:Y:S01]  /*57a0*/  UMOV UR4, UR11 ;  /* 0x0000000b00047c82 */ /* 0x000fe20008000000 */
[----:B------:R-:W-:Y:S02]  /*57b0*/  UISETP.GE.OR UP0, UPT, UR5, UR8, UP0 ;  /* 0x000000080500728c */ /* 0x000fe40008706670 */
[----:B------:R-:W-:Y:S02]  /*57c0*/  USHF.R.U32.HI UR4, URZ, UR41, UR4 ;  /* 0x00000029ff047299 */ /* 0x000fe40008011604 */
[----:B------:R-:W-:Y:S02]  /*57d0*/  UIMAD.WIDE.U32 UR8, UR5, UR40, URZ ;  /* 0x00000028050872a5 */ /* 0x000fe4000f8e00ff */
[----:B------:R-:W-:Y:S02]  /*57e0*/  USEL UR11, UR6, UR4, !UP2 ;  /* 0x00000004060b7287 */ /* 0x000fe4000d000000 */
[----:B------:R-:W-:Y:S02]  /*57f0*/  UIADD3 UR8, UPT, UPT, -UR5, URZ, URZ ;  /* 0x000000ff05087290 */ /* 0x000fe4000fffe1ff */
[----:B------:R-:W-:Y:S01]  /*5800*/  UIADD3 UR10, UPT, UPT, -UR11, URZ, URZ ;  /* 0x000000ff0b0a7290 */ /* 0x000fe2000fffe1ff */
[----:B------:R-:W-:Y:S01]  /*5810*/  @!UP0 UMOV UR4, UR9 ;  /* 0x0000000900048c82 */ /* 0x000fe20008000000 */
[----:B------:R-:W-:Y:S02]  /*5820*/  UIADD3 UR9, UPT, UPT, -UR6, URZ, URZ ;  /* 0x000000ff06097290 */ /* 0x000fe4000fffe1ff */
[----:B------:R-:W-:Y:S02]  /*5830*/  @!UP0 USHF.R.U32.HI UR4, URZ, UR41, UR4 ;  /* 0x00000029ff048299 */ /* 0x000fe40008011604 */
[----:B------:R-:W-:Y:S02]  /*5840*/  UIMAD UR10, UR42, UR10, UR6 ;  /* 0x0000000a2a0a72a4 */ /* 0x000fe4000f8e0206 */
[----:B------:R-:W-:Y:S04]  /*5850*/  @!UP0 USEL UR4, UR5, UR4, !UP2 ;  /* 0x0000000405048287 */ /* 0x000fe8000d000000 */
[----:B------:R-:W-:Y:S02]  /*5860*/  @!UP0 UIMAD UR10, UR7, UR10, UR4 ;  /* 0x0000000a070a82a4 */ /* 0x000fe4000f8e0204 */
[----:B------:R-:W-:Y:S02]  /*5870*/  @!UP0 UIADD3 UR11, UPT, UPT, UR11, -UR4, URZ ;  /* 0x800000040b0b8290 */ /* 0x000fe4000fffe0ff */
[----:B------:R-:W-:Y:S02]  /*5880*/  UIMAD UR7, UR43, UR8, UR38 ;  /* 0x000000082b0772a4 */ /* 0x000fe4000f8e0226 */
[----:B------:R-:W-:Y:S02]  /*5890*/  @!UP0 UIMAD UR6, UR11, UR42, UR5 ;  /* 0x0000002a0b0682a4 */ /* 0x000fe4000f8e0205 */
[----:B------:R-:W-:Y:S01]  /*58a0*/  UIMAD UR4, UR54, UR9, UR37 ;  /* 0x00000009360472a4 */ /* 0x000fe2000f8e0225 */
[----:B------:R-:W-:Y:S02]  /*58b0*/  @!UP0 UMOV UR5, UR10 ;  /* 0x0000000a00058c82 */ /* 0x000fe40008000000 */
[----:B------:R-:W-:Y:S02]  /*58c0*/  UIMAD UR38, UR5, UR43, UR7 ;  /* 0x0000002b052672a4 */ /* 0x000fe4000f8e0207 */
[----:B------:R-:W-:Y:S11]  /*58d0*/  UIMAD UR37, UR6, UR54, UR4 ;  /* 0x00000036062572a4 */ /* 0x000ff6000f8e0204 */
[----:B------:R-:W-:Y:S01]  /*58e0*/  @!UPT UIADD3 URZ, UPT, UPT, URZ, URZ, URZ ;  /* 0x000000fffffff290 */ /* 0x000fe2000fffe0ff */
.L_x_97:
[----:B------:R-:W-:Y:S01]  /*58f0*/  UISETP.NE.AND UP0, UPT, UR39, 0x1, UPT ;  /* 0x000000012700788c */ /* 0x000fe2000bf05270 */
[----:B------:R-:W-:Y:S01]  /*5900*/  IADD3 R145, PT, PT, R145, 0x1, RZ ;  /* 0x0000000191917810 */ /* 0x000fe20007ffe0ff */
[----:B------:R-:W-:Y:S02]  /*5910*/  USHF.L.U32 UR50, UR16, 0x7, URZ ;  /* 0x0000000710327899 */ /* 0x000fe400080006ff */
[----:B------:R-:W-:Y:S07]  /*5920*/  USHF.L.U32 UR49, UR20, 0x7, URZ ;  /* 0x0000000714317899 */ /* 0x000fee00080006ff */
[----:B------:R-:W2:Y:S01]  /*5930*/  @!UP0 LDCU.128 UR12, c[0x0][0xb10] ;  /* 0x00016200ff0c87ac */ /* 0x000ea20008000c00 */
[----:B------:R-:W3:Y:S01]  /*5940*/  @!UP0 LDCU UR5, c[0x0][0xb0c] ;  /* 0x00016180ff0587ac */ /* 0x000ee20008000800 */
[----:B------:R-:W4:Y:S01]  /*5950*/  @!UP0 LDCU UR10, c[0x0][0xb20] ;  /* 0x00016400ff0a87ac */ /* 0x000f220008000800 */
[----:B--2---:R-:W-:Y:S02]  /*5960*/  UIMAD.WIDE.U32 UR8, UR38, UR12, URZ ;  /* 0x0000000c260872a5 */ /* 0x004fe4000f8e00ff */
[----:B------:R-:W-:Y:S02]  /*5970*/  UIMAD.WIDE.U32 UR6, UR37, UR15, URZ ;  /* 0x0000000f250672a5 */ /* 0x000fe4000f8e00ff */
[----:B------:R-:W-:Y:S03]  /*5980*/  @!UP0 UISETP.NE.AND UP1, UPT, UR14, 0x1, UPT ;  /* 0x000000010e00888c */ /* 0x000fe6000bf25270 */
[----:B------:R-:W-:Y:S01]  /*5990*/  @!UP0 UMOV UR4, UR9 ;  /* 0x0000000900048c82 */ /* 0x000fe20008000000 */
[----:B---3--:R-:W-:Y:S02]  /*59a0*/  @!UP0 UISETP.NE.AND UP2, UPT, UR5, 0x1, UPT ;  /* 0x000000010500888c */ /* 0x008fe4000bf45270 */
[----:B------:R-:W-:Y:S01]  /*59b0*/  @!UP0 USHF.R.U32.HI UR4, URZ, UR13, UR4 ;  /* 0x0000000dff048299 */ /* 0x000fe20008011604 */
[----:B------:R-:W-:Y:S02]  /*59c0*/  @!UP0 UMOV UR6, UR7 ;  /* 0x0000000700068c82 */ /* 0x000fe40008000000 */
[----:B----4-:R-:W-:Y:S02]  /*59d0*/  @!UP0 USHF.R.U32.HI UR6, URZ, UR10, UR6 ;  /* 0x0000000aff068299 */ /* 0x010fe40008011606 */
[----:B------:R-:W-:Y:S02]  /*59e0*/  @!UP0 USEL UR7, UR38, UR4, !UP2 ;  /* 0x0000000426078287 */ /* 0x000fe4000d000000 */
[----:B------:R-:W-:Y:S04]  /*59f0*/  @!UP0 USEL UR6, UR37, UR6, !UP1 ;  /* 0x0000000625068287 */ /* 0x000fe8000c800000 */
[----:B------:R-:W-:Y:S02]  /*5a00*/  @!UP0 UIADD3 UR4, UPT, UPT, -UR7, UR6, URZ ;  /* 0x0000000607048290 */ /* 0x000fe4000fffe1ff */
[----:B------:R-:W-:Y:S02]  /*5a10*/  @!UP0 UIADD3 UR6, UPT, UPT, UR7, -UR6, URZ ;  /* 0x8000000607068290 */ /* 0x000fe4000fffe0ff */
[----:B------:R-:W-:Y:S02]  /*5a20*/  @!UP0 UIMAD UR38, UR4, UR5, UR38 ;  /* 0x00000005042682a4 */ /* 0x000fe4000f8e0226 */
[----:B------:R-:W-:Y:S02]  /*5a30*/  @!UP0 UIMAD UR37, UR6, UR14, UR37 ;  /* 0x0000000e062582a4 */ /* 0x000fe4000f8e0225 */
[----:B------:R-:W-:Y:S09]  /*5a40*/  ULOP3.LUT UP0, URZ, UR62, 0x1b0, URZ, 0xc0, !UPT ;  /* 0x000001b03eff7892 */ /* 0x000ff2000f80c0ff */
[----:B------:R-:W-:Y:S05]  /*5a50*/  BRA.U !UP0, `(.L_x_98) ;  /* 0x0000000108407547 */ /* 0x000fea000b800000 */
[----:B------:R-:W2:Y:S01]  /*5a60*/  LDCU.64 UR8, c[0x4][0x80] ;  /* 0x01001000ff0877ac */ /* 0x000ea20008000a00 */
[----:B------:R-:W-:Y:S01]  /*5a70*/  MOV R3, 0x0 ;  /* 0x0000000000037802 */ /* 0x000fe20000000f00 */
[----:B------:R-:W-:Y:S02]  /*5a80*/  HFMA2 R12, -RZ, RZ, 0, 5.9604644775390625e-08 ;  /* 0x00000001ff0c7431 */ /* 0x000fe400000001ff */
[----:B------:R-:W-:Y:S02]  /*5a90*/  IMAD.MOV.U32 R8, RZ, RZ, 0x70 ;  /* 0x00000070ff087424 */ /* 0x000fe400078e00ff */
[----:B------:R-:W-:Y:S01]  /*5aa0*/  IMAD.MOV.U32 R13, RZ, RZ, RZ ;  /* 0x000000ffff0d7224 */ /* 0x000fe200078e00ff */
[----:B------:R-:W3:Y:S01]  /*5ab0*/  LDCU.64 UR6, c[0x4][0x88] ;  /* 0x01001100ff0677ac */ /* 0x000ee20008000a00 */
[----:B------:R-:W4:Y:S01]  /*5ac0*/  LDC.64 R2, c[0x4][R3] ;  /* 0x0100000003027b82 */ /* 0x000f220000000a00 */
[----:B------:R-:W1:Y:S01]  /*5ad0*/  LDCU.64 UR4, c[0x4][0x8] ;  /* 0x01000100ff0477ac */ /* 0x000e620008000a00 */
[----:B--2---:R-:W-:Y:S01]  /*5ae0*/  MOV R5, UR9 ;  /* 0x0000000900057c02 */ /* 0x004fe20008000f00 */
[----:B------:R-:W-:Y:S01]  /*5af0*/  IMAD.U32 R4, RZ, RZ, UR8 ;  /* 0x00000008ff047e24 */ /* 0x000fe2000f8e00ff */
[----:B---3--:R-:W-:Y:S01]  /*5b00*/  MOV R7, UR7 ;  /* 0x0000000700077c02 */ /* 0x008fe20008000f00 */
[----:B------:R-:W-:Y:S01]  /*5b10*/  IMAD.U32 R6, RZ, RZ, UR6 ;  /* 0x00000006ff067e24 */ /* 0x000fe2000f8e00ff */
[----:B-1----:R-:W-:Y:S01]  /*5b20*/  MOV R11, UR5 ;  /* 0x00000005000b7c02 */ /* 0x002fe20008000f00 */
[----:B------:R-:W-:Y:S02]  /*5b30*/  IMAD.U32 R10, RZ, RZ, UR4 ;  /* 0x00000004ff0a7e24 */ /* 0x000fe4000f8e00ff */
[----:B------:R-:W-:Y:S07]  /*5b40*/  LEPC R20, `(.L_x_98) ;  /* 0x000000001014794e */ /* 0x000fee0000000000 */
[----:B----45:R-:W-:Y:S05]  /*5b50*/  CALL.ABS.NOINC R2 ;  /* 0x0000000002007343 */ /* 0x030fea0003c00000 */
.L_x_98:
[----:B------:R-:W-:Y:S01]  /*5b60*/  LOP3.LUT P0, RZ, R153, 0x1b0, RZ, 0xc0, !PT ;  /* 0x000001b099ff7812 */ /* 0x000fe2000780c0ff */
[----:B------:R-:W-:Y:S11]  /*5b70*/  BSSY.RECONVERGENT B6, `(.L_x_99) ;  /* 0x0000013000067945 */ /* 0x000ff60003800200 */
[----:B------:R-:W-:Y:S01]  /*5b80*/  @!UPT UIADD3 URZ, UPT, UPT, URZ, URZ, URZ ;  /* 0x000000fffffff290 */ /* 0x000fe2000fffe0ff */
[----:B------:R-:W-:Y:S05]  /*5b90*/  @!P0 BRA `(.L_x_100) ;  /* 0x0000000000408947 */ /* 0x000fea0003800000 */
        /* <DEDUP_REMOVED lines=16> */
.L_x_100:
[----:B------:R-:W-:Y:S05]  /*5ca0*/  BSYNC.RECONVERGENT B6 ;  /* 0x0000000000067941 */ /* 0x000fea0003800200 */
.L_x_99:
[----:B------:R-:W-:Y:S01]  /*5cb0*/  R2UR UR4, R143 ;  /* 0x000000008f0472ca */ /* 0x000fe200000e0000 */
[----:B------:R-:W-:Y:S01]  /*5cc0*/  UISETP.NE.U32.AND UP0, UPT, UR60, URZ, UPT ;  /* 0x000000ff3c00728c */ /* 0x000fe2000bf05070 */
[----:B------:R-:W-:Y:S02]  /*5cd0*/  ISETP.NE.U32.AND P4, PT, R138, RZ, PT ;  /* 0x000000ff8a00720c */ /* 0x000fe40003f85070 */
[----:B------:R-:W-:Y:S01]  /*5ce0*/  ISETP.NE.U32.AND P2, PT, RZ, UR56, PT ;  /* 0x00000038ff007c0c */ /* 0x000fe2000bf45070 */
[----:B------:R-:W-:Y:S01]  /*5cf0*/  UISETP.NE.AND.EX UP1, UPT, UR61, URZ, UPT, UP0 ;  /* 0x000000ff3d00728c */ /* 0x000fe2000bf25300 */
[----:B------:R-:W-:Y:S01]  /*5d00*/  ISETP.NE.AND.EX P4, PT, R139, RZ, PT, P4 ;  /* 0x000000ff8b00720c */ /* 0x000fe20003f85340 */
[----:B------:R-:W-:Y:S01]  /*5d10*/  UPLOP3.LUT UP0, UPT, UPT, UPT, UPT, 0x40, 0x4 ;  /* 0x000000000004789c */ /* 0x000fe20003f0e870 */
[----:B------:R-:W-:Y:S05]  /*5d20*/  ISETP.NE.AND.EX P2, PT, RZ, UR57, PT, P2 ;  /* 0x00000039ff007c0c */ /* 0x000fea000bf45320 */
[----:B------:R-:W-:Y:S06]  /*5d30*/  UISETP.NE.AND UP2, UPT, UR4, URZ, UPT ;  /* 0x000000ff0400728c */ /* 0x000fec000bf45270 */
[----:B------:R-:W-:Y:S05]  /*5d40*/  PLOP3.LUT P1, PT, PT, PT, UP2, 0x80, 0x8 ;  /* 0x000000000008781c */ /* 0x000fea0003f2f028 */
[----:B------:R-:W-:Y:S06]  /*5d50*/  @UP2 UPLOP3.LUT UP0, UPT, UPT, UPT, UP1, 0x80, 0x8 ;  /* 0x000000000008289c */ /* 0x000fec0003f0f010 */
[----:B------:R-:W-:Y:S01]  /*5d60*/  PLOP3.LUT P0, PT, PT, PT, UP0, 0x80, 0x8 ;  /* 0x000000000008781c */ /* 0x000fe20003f0f008 */
[----:B------:R-:W-:Y:S01]  /*5d70*/  @!UPT UIADD3 URZ, UPT, UPT, URZ, URZ, URZ ;  /* 0x000000fffffff290 */ /* 0x000fe2000fffe0ff */
[----:B------:R-:W-:Y:S11]  /*5d80*/  BRA.U !UP1, `(.L_x_101) ;  /* 0x00000001093c7547 */ /* 0x000ff6000b800000 */
[----:B------:R-:W-:Y:S01]  /*5d90*/  UISETP.NE.U32.AND UP0, UPT, UR56, URZ, UPT ;  /* 0x000000ff3800728c */ /* 0x000fe2000bf05070 */
[----:B-1----:R-:W-:Y:S01]  /*5da0*/  HFMA2 R0, -RZ, RZ, 0, 5.9604644775390625e-08 ;  /* 0x00000001ff007431 */ /* 0x002fe200000001ff */
[----:B------:R-:W1:Y:S01]  /*5db0*/  LDCU.64 UR8, c[0x0][0x358] ;  /* 0x00006b00ff0877ac */ /* 0x000e620008000a00 */
[----:B------:R-:W-:Y:S01]  /*5dc0*/  IMAD.MOV.U32 R140, RZ, RZ, 0x1 ;  /* 0x00000001ff8c7424 */ /* 0x000fe200078e00ff */
[----:B------:R-:W-:Y:S06]  /*5dd0*/  UISETP.NE.AND.EX UP0, UPT, UR57, URZ, UPT, UP0 ;  /* 0x000000ff3900728c */ /* 0x000fec000bf05300 */
[----:B------:R-:W-:Y:S05]  /*5de0*/  PLOP3.LUT P3, PT, PT, PT, UP0, 0x80, 0x8 ;  /* 0x000000000008781c */ /* 0x000fea0003f6f008 */
[----:B------:R-:W2:Y:S01]  /*5df0*/  @UP0 LDCU.64 UR4, c[0x0][0x888] ;  /* 0x00011100ff0407ac */ /* 0x000ea20008000a00 */
[----:B------:R-:W-:Y:S07]  /*5e00*/  @UP0 UIMAD UR6, UR36, UR60, URZ ;  /* 0x0000003c240602a4 */ /* 0x000fee000f8e02ff */
[----:B------:R-:W-:Y:S01]  /*5e10*/  @!P3 PRMT R140, R0, 0x7610, R140 ;  /* 0x00007610008cb816 */ /* 0x000fe2000000008c */
[----:B--2---:R-:W-:Y:S06]  /*5e20*/  @UP0 UIMAD.WIDE UR4, UR6, 0x4, UR4 ;  /* 0x00000004060408a5 */ /* 0x004fec000f8e0204 */
[----:B------:R-:W-:Y:S01]  /*5e30*/  IMAD.U32 R2, RZ, RZ, UR4 ;  /* 0x00000004ff027e24 */ /* 0x000fe2000f8e00ff */
[----:B------:R-:W-:Y:S04]  /*5e40*/  MOV R3, UR5 ;  /* 0x0000000500037c02 */ /* 0x000fe80008000f00 */
[----:B------:R-:W2:Y:S01]  /*5e50*/  @!UP0 LDCU UR4, c[0x0][0x880] ;  /* 0x00011000ff0487ac */ /* 0x000ea20008000800 */
[----:B-1---5:R3:W5:Y:S02]  /*5e60*/  @P3 LDG.E R72, desc[UR8][R2.64] ;  /* 0x0000000802483981 */ /* 0x022764000c1e1900 */
[----:B--23--:R-:W-:Y:S02]  /*5e70*/  @!P3 IMAD.U32 R72, RZ, RZ, UR4 ;  /* 0x00000004ff48be24 */ /* 0x00cfe4000f8e00ff */
.L_x_101:
[----:B------:R-:W-:Y:S05]  /*5e80*/  @!P4 BRA `(.L_x_102) ;  /* 0x000000000024c947 */ /* 0x000fea0003800000 */
[----:B------:R-:W-:Y:S01]  /*5e90*/  ISETP.NE.U32.AND P3, PT, R136, RZ, PT ;  /* 0x000000ff8800720c */ /* 0x000fe20003f65070 */
[----:B------:R-:W2:Y:S03]  /*5ea0*/  LDCU.64 UR4, c[0x0][0x358] ;  /* 0x00006b00ff0477ac */ /* 0x000ea60008000a00 */
[----:B------:R-:W-:Y:S11]  /*5eb0*/  ISETP.NE.AND.EX P3, PT, R137, RZ, PT, P3 ;  /* 0x000000ff8900720c */ /* 0x000ff60003f65330 */
[----:B------:R-:W-:Y:S02]  /*5ec0*/  @!UPT UIADD3 URZ, UPT, UPT, URZ, URZ, URZ ;  /* 0x000000fffffff290 */ /* 0x000fe4000fffe0ff */
[----:B------:R-:W3:Y:S01]  /*5ed0*/  @P3 LDC.64 R2, c[0x0][0x8a8] ;  /* 0x00022a00ff023b82 */ /* 0x000ee20000000a00 */
[----:B-1----:R-:W-:Y:S04]  /*5ee0*/  @P3 IMAD R0, R138, UR36, RZ ;  /* 0x000000248a003c24 */ /* 0x002fe8000f8e02ff */
[----:B---3--:R-:W-:Y:S05]  /*5ef0*/  @P3 IMAD.WIDE R2, R0, 0x4, R2 ;  /* 0x0000000400023825 */ /* 0x008fea00078e0202 */
[----:B--2--5:R2:W5:Y:S02]  /*5f00*/  @P3 LDG.E R70, desc[UR4][R2.64] ;  /* 0x0000000402463981 */ /* 0x024564000c1e1900 */
[----:B--2---:R-:W3:Y:S02]  /*5f10*/  @!P3 LDC R70, c[0x0][0x8a0] ;  /* 0x00022800ff46bb82 */ /* 0x004ee40000000800 */
.L_x_102:
[----:B-----5:R-:W-:Y:S01]  /*5f20*/  ISETP.NE.AND P4, PT, R72, RZ, PT ;  /* 0x000000ff4800720c */ /* 0x020fe20003f85270 */
[----:B------:R-:W-:Y:S01]  /*5f30*/  BSSY B1, `(.L_x_103) ;  /* 0x0000048000017945 */ /* 0x000fe20003800000 */
[----:B------:R-:W-:Y:S01]  /*5f40*/  SEL R7, RZ, 0xffffffff, P2 ;  /* 0xffffffffff077807 */ /* 0x000fe20001000000 */
[----:B------:R-:W-:Y:S01]  /*5f50*/  IMAD.MOV.U32 R78, RZ, RZ, 0x1 ;  /* 0x00000001ff4e7424 */ /* 0x000fe200078e00ff */
[----:B------:R-:W-:Y:S01]  /*5f60*/  LOP3.LUT P3, RZ, R140, 0xff, RZ, 0xc0, !PT ;  /* 0x000000ff8cff7812 */ /* 0x000fe2000786c0ff */
[----:B------:R-:W-:Y:S01]  /*5f70*/  IMAD R71, R68, 0x80, R69 ;  /* 0x0000008044477824 */ /* 0x000fe200078e0245 */
[----:B-1----:R-:W-:Y:S02]  /*5f80*/  @P1 SEL R0, RZ, 0xffffffff, P4 ;  /* 0xffffffffff001807 */ /* 0x002fe40002000000 */
[----:B------:R-:W-:Y:S02]  /*5f90*/  CS2R R98, SRZ ;  /* 0x0000000000627805 */ /* 0x000fe4000001ff00 */
[----:B------:R-:W-:Y:S02]  /*5fa0*/  LEA R3, R148, UR44, 0x3 ;  /* 0x0000002c94037c11 */ /* 0x000fe4000f8e18ff */
[----:B------:R-:W-:Y:S02]  /*5fb0*/  CS2R R96, SRZ ;  /* 0x0000000000607805 */ /* 0x000fe4000001ff00 */
[----:B------:R-:W-:Y:S02]  /*5fc0*/  @P0 SEL R0, R7, R0, !P3 ;  /* 0x0000000007000207 */ /* 0x000fe40005800000 */
[----:B------:R-:W-:Y:S02]  /*5fd0*/  CS2R R94, SRZ ;  /* 0x00000000005e7805 */ /* 0x000fe4000001ff00 */
[----:B------:R-:W-:Y:S02]  /*5fe0*/  LEA R144, R68, UR44, 0x3 ;  /* 0x0000002c44907c11 */ /* 0x000fe4000f8e18ff */
[----:B------:R-:W-:Y:S02]  /*5ff0*/  CS2R R92, SRZ ;  /* 0x00000000005c7805 */ /* 0x000fe4000001ff00 */
[----:B------:R-:W-:Y:S02]  /*6000*/  @P1 LOP3.LUT R0, R0, 0x1, RZ, 0xc0, !PT ;  /* 0x0000000100001812 */ /* 0x000fe400078ec0ff */
[----:B------:R-:W-:Y:S02]  /*6010*/  CS2R R86, SRZ ;  /* 0x0000000000567805 */ /* 0x000fe4000001ff00 */
[----:B------:R-:W-:Y:S02]  /*6020*/  SHF.L.U32 R5, R149, 0x1f, RZ ;  /* 0x0000001f95057819 */ /* 0x000fe400000006ff */
[----:B------:R-:W-:Y:S02]  /*6030*/  CS2R R84, SRZ ;  /* 0x0000000000547805 */ /* 0x000fe4000001ff00 */
[----:B------:R-:W-:Y:S02]  /*6040*/  ISETP.NE.U32.OR P6, PT, R0, 0x1, !P1 ;  /* 0x000000010000780c */ /* 0x000fe40004fc5470 */
[----:B------:R-:W-:Y:S02]  /*6050*/  CS2R R82, SRZ ;  /* 0x0000000000527805 */ /* 0x000fe4000001ff00 */
[----:B------:R-:W-:Y:S02]  /*6060*/  PLOP3.LUT P2, PT, PT, PT, UP1, 0x80, 0x8 ;  /* 0x000000000008781c */ /* 0x000fe40003f4f018 */
[----:B------:R-:W-:Y:S02]  /*6070*/  CS2R R80, SRZ ;  /* 0x0000000000507805 */ /* 0x000fe4000001ff00 */
[----:B------:R-:W-:Y:S02]  /*6080*/  SEL R0, RZ, 0xffffffff, P4 ;  /* 0xffffffffff007807 */ /* 0x000fe40002000000 */
[----:B------:R-:W-:Y:S03]  /*6090*/  P2R R88, PR, RZ, 0x40 ;  /* 0x00000040ff587803 */ /* 0x000fe60000000000 */
[----:B------:R-:W-:Y:S04]  /*60a0*/  @P6 SHF.L.U32 R2, R146, 0x1f, RZ ;  /* 0x0000001f92026819 */ /* 0x000fe800000006ff */
[----:B------:R-:W-:Y:S01]  /*60b0*/  @P2 SEL R0, R7, R0, !P3 ;  /* 0x0000000007002207 */ /* 0x000fe20005800000 */
[----:B------:R-:W1:Y:S03]  /*60c0*/  @P6 SYNCS.PHASECHK.TRANS64.TRYWAIT P1, [R3+URZ+0x30], R2 ;  /* 0x00003002030065a7 */ /* 0x000e6600080211ff */
[----:B------:R-:W-:Y:S04]  /*60d0*/  LOP3.LUT R0, R0, 0x1, RZ, 0xc0, !PT ;  /* 0x0000000100007812 */ /* 0x000fe800078ec0ff */
[----:B------:R-:W-:Y:S04]  /*60e0*/  ISETP.NE.U32.AND P5, PT, R0, 0x1, PT ;  /* 0x000000010000780c */ /* 0x000fe80003fa5070 */
[----:B------:R-:W-:Y:S01]  /*60f0*/  P2R R79, PR, RZ, 0x20 ;  /* 0x00000020ff4f7803 */ /* 0x000fe20000000000 */
[----:B------:R2:W4:Y:S01]  /*6100*/  SYNCS.PHASECHK.TRANS64.TRYWAIT P0, [R144+URZ+0x80], R5 ;  /* 0x00008005900075a7 */ /* 0x00052200080011ff */
[----:B-1----:R-:W-:Y:S01]  /*6110*/  @P6 SEL R78, RZ, 0x1, !P1 ;  /* 0x00000001ff4e6807 */ /* 0x002fe20004800000 */
[----:B--2---:R-:W-:Y:S06]  /*6120*/  @!P6 BRA `(.L_x_104) ;  /* 0x0000000000a0e947 */ /* 0x004fec0003800000 */
[----:B------:R-:W-:Y:S01]  /*6130*/  @P5 IMAD R7, R148, 0x2000, R135 ;  /* 0x0000200094075824 */ /* 0x000fe200078e0287 */
[----:B------:R-:W-:Y:S01]  /*6140*/  ISETP.NE.AND P1, PT, R78, RZ, PT ;  /* 0x000000ff4e00720c */ /* 0x000fe20003f25270 */
[----:B------:R-:W-:Y:S01]  /*6150*/  BSSY B0, `(.L_x_105) ;  /* 0x0000011000007945 */ /* 0x000fe20003800000 */
[----:B------:R-:W-:Y:S01]  /*6160*/  CS2R R82, SRZ ;  /* 0x0000000000527805 */ /* 0x000fe2000001ff00 */
[----:B------:R-:W-:Y:S01]  /*6170*/  @P5 VIADD R9, R7, UR44 ;  /* 0x0000002c07095c36 */ /* 0x000fe20008000000 */
[----:B------:R-:W-:Y:S02]  /*6180*/  CS2R R80, SRZ ;  /* 0x0000000000507805 */ /* 0x000fe4000001ff00 */
[----:B------:R-:W-:Y:S02]  /*6190*/  CS2R R86, SRZ ;  /* 0x0000000000567805 */ /* 0x000fe4000001ff00 */
[----:B------:R-:W-:Y:S01]  /*61a0*/  CS2R R84, SRZ ;  /* 0x0000000000547805 */ /* 0x000fe2000001ff00 */
[--C-:B------:R-:W-:Y:S01]  /*61b0*/  @P5 IMAD.IADD R6, R152, 0x1, R9.reuse ;  /* 0x0000000198065824 */ /* 0x100fe200078e0209 */
[----:B------:R-:W-:Y:S01]  /*61c0*/  CS2R R94, SRZ ;  /* 0x00000000005e7805 */ /* 0x000fe2000001ff00 */
[--C-:B------:R-:W-:Y:S01]  /*61d0*/  @P5 IMAD.IADD R4, R151, 0x1, R9.reuse ;  /* 0x0000000197045824 */ /* 0x100fe200078e0209 */
[----:B------:R-:W-:Y:S01]  /*61e0*/  CS2R R92, SRZ ;  /* 0x00000000005c7805 */ /* 0x000fe2000001ff00 */
[----:B------:R-:W-:Y:S01]  /*61f0*/  @P5 IMAD R2, R150, 0x10, R9 ;  /* 0x0000001096025824 */ /* 0x000fe200078e0209 */
[----:B------:R-:W-:Y:S02]  /*6200*/  CS2R R98, SRZ ;  /* 0x0000000000627805 */ /* 0x000fe4000001ff00 */
[----:B------:R-:W-:Y:S01]  /*6210*/  CS2R R96, SRZ ;  /* 0x0000000000607805 */ /* 0x000fe2000001ff00 */
[----:B------:R-:W-:Y:S06]  /*6220*/  @P1 BRA `(.L_x_106) ;  /* 0x00000000000c1947 */ /* 0x000fec0003800000 */
[----:B------:R-:W-:Y:S04]  /*6230*/  SHF.L.U32 R0, R146, 0x1f, RZ ;  /* 0x0000001f92007819 */ /* 0x000fe800000006ff */
[----:B------:R-:W1:Y:S02]  /*6240*/  SYNCS.PHASECHK.TRANS64.TRYWAIT P1, [R3+URZ+0x30], R0 ;  /* 0x00003000030075a7 */ /* 0x000e6400080211ff */
[----:B-1----:R-:W-:Y:S05]  /*6250*/  @!P1 BRA `(.L_x_107) ;  /* 0x0000003400949947 */ /* 0x002fea0003800000 */
.L_x_106:
[----:B------:R-:W-:Y:S05]  /*6260*/  BSYNC B0 ;  /* 0x0000000000007941 */ /* 0x000fea0003800000 */
.L_x_105:
[----:B------:R-:W-:Y:S01]  /*6270*/  ISETP.NE.AND P1, PT, R79, RZ, PT ;  /* 0x000000ff4f00720c */ /* 0x000fe20003f25270 */
[----:B-1----:R-:W-:Y:S02]  /*6280*/  VIADD R3, R3, 0x40 ;  /* 0x0000004003037836 */ /* 0x002fe40000000000 */
[----:B------:R-:W-:Y:S02]  /*6290*/  IMAD.U32 R0, RZ, RZ, UR46 ;  /* 0x0000002eff007e24 */ /* 0x000fe4000f8e00ff */
[----:B------:R-:W-:Y:S03]  /*62a0*/  VIADD R148, R148, 0x1 ;  /* 0x0000000194947836 */ /* 0x000fe60000000000 */
[----:B------:R-:W-:Y:S05]  /*62b0*/  PRMT R0, R0, 0x654, R3 ;  /* 0x0000065400007816 */ /* 0x000fea0000000003 */
[----:B------:R1:W2:Y:S04]  /*62c0*/  @P1 LDS.128 R80, [R7+UR44+0x200] ;  /* 0x0002002c07501984 */ /* 0x0002a80008000c00 */
[----:B------:R1:W1:Y:S04]  /*62d0*/  @P1 LDS.128 R84, [R6+0x200] ;  /* 0x0002000006541984 */ /* 0x0002680000000c00 */
[----:B------:R1:W1:Y:S04]  /*62e0*/  @P1 LDS.128 R92, [R4+0x200] ;  /* 0x00020000045c1984 */ /* 0x0002680000000c00 */
[----:B------:R1:W1:Y:S01]  /*62f0*/  @P1 LDS.128 R96, [R2+0x200] ;  /* 0x0002000002601984 */ /* 0x0002620000000c00 */
[C---:B------:R-:W-:Y:S01]  /*6300*/  ISETP.NE.AND P1, PT, R148.reuse, 0x2, PT ;  /* 0x000000029400780c */ /* 0x040fe20003f25270 */
[----:B------:R-:W-:Y:S01]  /*6310*/  @!PT LDS RZ, [RZ] ;  /* 0x00000000fffff984 */ /* 0x000fe20000000800 */
[----:B------:R-:W-:Y:S01]  /*6320*/  @!PT LDS RZ, [RZ] ;  /* 0x00000000fffff984 */ /* 0x000fe20000000800 */
[----:B------:R-:W-:Y:S01]  /*6330*/  @!PT LDS RZ, [RZ] ;  /* 0x00000000fffff984 */ /* 0x000fe20000000800 */
[----:B------:R-:W-:Y:S01]  /*6340*/  @!PT LDS RZ, [RZ] ;  /* 0x00000000fffff984 */ /* 0x000fe20000000800 */
[----:B------:R5:W-:Y:S06]  /*6350*/  MEMBAR.ALL.CTA ;  /* 0x0000000000007992 */ /* 0x000bec0000008000 */
[----:B-----5:R-:W5:Y:S01]  /*6360*/  FENCE.VIEW.ASYNC.S ;  /* 0x00000000000073c6 */ /* 0x020f620000000000 */
[----:B------:R-:W-:Y:S02]  /*6370*/  SEL R3, RZ, 0x1, P1 ;  /* 0x00000001ff037807 */ /* 0x000fe40000800000 */
[----:B------:R-:W-:Y:S02]  /*6380*/  SEL R148, R148, RZ, P1 ;  /* 0x000000ff94947207 */ /* 0x000fe40000800000 */
[----:B------:R-:W-:Y:S01]  /*6390*/  LOP3.LUT R146, R146, R3, RZ, 0x3c, !PT ;  /* 0x0000000392927212 */ /* 0x000fe200078e3cff */
[----:B-----5:R1:W-:Y:S06]  /*63a0*/  SYNCS.ARRIVE.TRANS64.RED.A1T0 RZ, [R0+URZ], RZ ;  /* 0x000000ff00ff79a7 */ /* 0x0203ec00081004ff */
.L_x_104:
[----:B------:R-:W-:Y:S05]  /*63b0*/  BSYNC B1 ;  /* 0x0000000000017941 */ /* 0x000fea0003800000 */
.L_x_103:
[----:B-1----:R-:W-:Y:S04]  /*63c0*/  SHF.R.U32.HI R0, RZ, 0x15, R71 ;  /* 0x00000015ff007819 */ /* 0x002fe80000011647 */
[----:B------:R-:W-:Y:S01]  /*63d0*/  LOP3.LUT P1, RZ, R0, 0x3, R141, 0x48, !PT ;  /* 0x0000000300ff7812 */ /* 0x000fe2000782488d */
[----:B------:R-:W-:Y:S01]  /*63e0*/  @!UPT UIADD3 URZ, UPT, UPT, URZ, URZ, URZ ;  /* 0x000000fffffff290 */ /* 0x000fe2000fffe0ff */
[----:B----4-:R-:W-:Y:S11]  /*63f0*/  @P0 BRA `(.L_x_108) ;  /* 0x0000000000080947 */ /* 0x010ff60003800000 */
[----:B------:R-:W1:Y:S02]  /*6400*/  SYNCS.PHASECHK.TRANS64.TRYWAIT P0, [R144+URZ+0x80], R5 ;  /* 0x00008005900075a7 */ /* 0x000e6400080011ff */
[----:B-1----:R-:W-:Y:S05]  /*6410*/  @!P0 BRA `(.L_x_109) ;  /* 0x0000003400388947 */ /* 0x002fea0003800000 */
.L_x_108:
[----:B------:R-:W-:Y:S05]  /*6420*/  @!P1 BRA `(.L_x_110) ;  /* 0x0000000000409947 */ /* 0x000fea0003800000 */
[----:B------:R-:W1:Y:S01]  /*6430*/  LDCU.64 UR8, c[0x4][0x70] ;  /* 0x01000e00ff0877ac */ /* 0x000e620008000a00 */
[----:B------:R-:W-:Y:S01]  /*6440*/  MOV R3, 0x0 ;  /* 0x0000000000037802 */ /* 0x000fe20000000f00 */
[----:B------:R-:W-:Y:S02]  /*6450*/  HFMA2 R12, -RZ, RZ, 0, 5.9604644775390625e-08 ;  /* 0x00000001ff0c7431 */ /* 0x000fe400000001ff */
[----:B------:R-:W-:Y:S02]  /*6460*/  IMAD.MOV.U32 R8, RZ, RZ, 0x192 ;  /* 0x00000192ff087424 */ /* 0x000fe400078e00ff */
[----:B------:R-:W-:Y:S01]  /*6470*/  IMAD.MOV.U32 R13, RZ, RZ, RZ ;  /* 0x000000ffff0d7224 */ /* 0x000fe200078e00ff */
[----:B------:R-:W4:Y:S01]  /*6480*/  LDCU.64 UR6, c[0x4][0x78] ;  /* 0x01000f00ff0677ac */ /* 0x000f220008000a00 */
[----:B------:R-:W2:Y:S01]  /*6490*/  LDC.64 R2, c[0x4][R3] ;  /* 0x0100000003027b82 */ /* 0x000ea20000000a00 */
[----:B------:R-:W5:Y:S01]  /*64a0*/  LDCU.64 UR4, c[0x4][0x10] ;  /* 0x01000200ff0477ac */ /* 0x000f620008000a00 */
[----:B-1----:R-:W-:Y:S01]  /*64b0*/  MOV R5, UR9 ;  /* 0x0000000900057c02 */ /* 0x002fe20008000f00 */
[----:B------:R-:W-:Y:S01]  /*64c0*/  IMAD.U32 R4, RZ, RZ, UR8 ;  /* 0x00000008ff047e24 */ /* 0x000fe2000f8e00ff */
[----:B----4-:R-:W-:Y:S01]  /*64d0*/  MOV R7, UR7 ;  /* 0x0000000700077c02 */ /* 0x010fe20008000f00 */
[----:B------:R-:W-:Y:S01]  /*64e0*/  IMAD.U32 R6, RZ, RZ, UR6 ;  /* 0x00000006ff067e24 */ /* 0x000fe2000f8e00ff */
[----:B-----5:R-:W-:Y:S01]  /*64f0*/  MOV R11, UR5 ;  /* 0x00000005000b7c02 */ /* 0x020fe20008000f00 */
[----:B------:R-:W-:Y:S02]  /*6500*/  IMAD.U32 R10, RZ, RZ, UR4 ;  /* 0x00000004ff0a7e24 */ /* 0x000fe4000f8e00ff */
[----:B------:R-:W-:Y:S07]  /*6510*/  LEPC R20, `(.L_x_110) ;  /* 0x000000001014794e */ /* 0x000fee0000000000 */
[----:B--23--:R-:W-:Y:S05]  /*6520*/  CALL.ABS.NOINC R2 ;  /* 0x0000000002007343 */ /* 0x00cfea0003c00000 */
.L_x_110:
[----:B--2---:R-:W-:Y:S01]  /*6530*/  SHF.L.U32 R75, R80, 0x10, RZ ;  /* 0x00000010504b7819 */ /* 0x004fe200000006ff */
[----:B------:R-:W-:Y:S05]  /*6540*/  WARPSYNC.ALL ;  /* 0x0000000000007948 */ /* 0x000fea0003800000 */
[----:B------:R-:W-:Y:S01]  /*6550*/  R2UR UR4, R71 ;  /* 0x00000000470472ca */ /* 0x000fe200000e0000 */
[----:B------:R-:W-:Y:S01]  /*6560*/  BSSY.RECONVERGENT B0, `(.L_x_111) ;  /* 0x0000121000007945 */ /* 0x000fe20003800200 */
[----:B------:R-:W-:Y:S02]  /*6570*/  ISETP.NE.AND P6, PT, R88, RZ, PT ;  /* 0x000000ff5800720c */ /* 0x000fe40003fc5270 */
[----:B------:R-:W-:Y:S02]  /*6580*/  IADD3 R113, PT, PT, R135, UR44, RZ ;  /* 0x0000002c87717c10 */ /* 0x000fe4000fffe0ff */
[----:B------:R-:W-:Y:S02]  /*6590*/  SHF.L.U32 R112, R150, 0x4, RZ ;  /* 0x0000000496707819 */ /* 0x000fe400000006ff */
[-C--:B------:R-:W-:Y:S02]  /*65a0*/  IADD3 R157, PT, PT, R152, R113.reuse, RZ ;  /* 0x00000071989d7210 */ /* 0x080fe40007ffe0ff */
[----:B------:R-:W-:Y:S02]  /*65b0*/  IADD3 R156, PT, PT, R151, R113, RZ ;  /* 0x00000071979c7210 */ /* 0x000fe40007ffe0ff */
[----:B------:R-:W-:Y:S01]  /*65c0*/  IADD3 R155, PT, PT, R113, R112, RZ ;  /* 0x00000070719b7210 */ /* 0x000fe20007ffe0ff */
[----:B-1----:R-:W3:Y:S01]  /*65d0*/  LDTM.x64 R4, tmem[UR4] ;  /* 0x00000004000479ee */ /* 0x002ee20008340000 */
[C---:B------:R-:W-:Y:S02]  /*65e0*/  PRMT R73, R80.reuse, 0x8880, RZ ;  /* 0x0000888050497816 */ /* 0x040fe400000000ff */
[----:B------:R-:W-:Y:S02]  /*65f0*/  SHF.R.S32.HI R75, RZ, 0x18, R75 ;  /* 0x00000018ff4b7819 */ /* 0x000fe4000001144b */
[----:B------:R-:W-:Y:S02]  /*6600*/  SHF.R.S32.HI R76, RZ, 0x18, R81 ;  /* 0x00000018ff4c7819 */ /* 0x000fe40000011451 */
[----:B------:R-:W-:Y:S02]  /*6610*/  SHF.L.U32 R74, R80, 0x8, RZ ;  /* 0x00000008504a7819 */ /* 0x000fe400000006ff */
[----:B------:R-:W-:Y:S02]  /*6620*/  SHF.L.U32 R77, R81, 0x8, RZ ;  /* 0x00000008514d7819 */ /* 0x000fe400000006ff */
[----:B------:R-:W-:Y:S02]  /*6630*/  SHF.R.S32.HI R74, RZ, 0x18, R74 ;  /* 0x00000018ff4a7819 */ /* 0x000fe4000001144a */
[----:B------:R-:W-:Y:S02]  /*6640*/  SHF.R.S32.HI R77, RZ, 0x18, R77 ;  /* 0x00000018ff4d7819 */ /* 0x000fe4000001144d */
[----:B------:R-:W-:Y:S02]  /*6650*/  ISETP.NE.AND P0, PT, R154, RZ, PT ;  /* 0x000000ff9a00720c */ /* 0x000fe40003f05270 */
[----:B------:R-:W-:Y:S02]  /*6660*/  LEA R114, R148, UR44, 0x3 ;  /* 0x0000002c94727c11 */ /* 0x000fe4000f8e18ff */
[----:B------:R-:W-:Y:S01]  /*6670*/  @P6 SHF.L.U32 R115, R146, 0x1f, RZ ;  /* 0x0000001f92736819 */ /* 0x000fe200000006ff */
[C---:B---3--:R-:W-:Y:S02]  /*6680*/  IMAD R0, R70.reuse, R4, RZ ;  /* 0x0000000446007224 */ /* 0x048fe400078e02ff */
[C---:B------:R-:W-:Y:S02]  /*6690*/  IMAD R2, R70.reuse, R5, RZ ;  /* 0x0000000546027224 */ /* 0x040fe400078e02ff */
[----:B------:R-:W-:Y:S02]  /*66a0*/  IMAD R3, R70, R6, RZ ;  /* 0x0000000646037224 */ /* 0x000fe400078e02ff */
[-C--:B------:R-:W-:Y:S01]  /*66b0*/  IMAD R0, R73, R72.reuse, R0 ;  /* 0x0000004849007224 */ /* 0x080fe200078e0200 */
[----:B------:R-:W-:Y:S01]  /*66c0*/  SHF.R.S32.HI R73, RZ, 0x18, R80 ;  /* 0x00000018ff497819 */ /* 0x000fe20000011450 */
[-C--:B------:R-:W-:Y:S01]  /*66d0*/  IMAD R2, R75, R72.reuse, R2 ;  /* 0x000000484b027224 */ /* 0x080fe200078e0202 */
[C---:B------:R-:W-:Y:S01]  /*66e0*/  PRMT R75, R81.reuse, 0x8880, RZ ;  /* 0x00008880514b7816 */ /* 0x040fe200000000ff */
[----:B------:R-:W-:Y:S01]  /*66f0*/  IMAD R3, R74, R72, R3 ;  /* 0x000000484a037224 */ /* 0x000fe200078e0203 */
[----:B------:R-:W-:Y:S01]  /*6700*/  SHF.L.U32 R74, R81, 0x10, RZ ;  /* 0x00000010514a7819 */ /* 0x000fe200000006ff */
[C---:B------:R-:W-:Y:S02]  /*6710*/  IMAD R7, R70.reuse, R7, RZ ;  /* 0x0000000746077224 */ /* 0x040fe400078e02ff */
[C---:B------:R-:W-:Y:S01]  /*6720*/  IMAD R4, R70.reuse, R8, RZ ;  /* 0x0000000846047224 */ /* 0x040fe200078e02ff */
[----:B------:R-:W-:Y:S01]  /*6730*/  SHF.R.S32.HI R74, RZ, 0x18, R74 ;  /* 0x00000018ff4a7819 */ /* 0x000fe2000001144a */
[----:B------:R-:W-:Y:S02]  /*6740*/  IMAD R5, R70, R9, RZ ;  /* 0x0000000946057224 */ /* 0x000fe400078e02ff */
[-C--:B------:R-:W-:Y:S01]  /*6750*/  IMAD R7, R73, R72.reuse, R7 ;  /* 0x0000004849077224 */ /* 0x080fe200078e0207 */
[C---:B------:R-:W-:Y:S01]  /*6760*/  PRMT R73, R82.reuse, 0x8880, RZ ;  /* 0x0000888052497816 */ /* 0x040fe200000000ff */
[----:B------:R-:W-:Y:S01]  /*6770*/  IMAD R4, R75, R72, R4 ;  /* 0x000000484b047224 */ /* 0x000fe200078e0204 */
[----:B------:R-:W-:Y:S01]  /*6780*/  SHF.L.U32 R75, R82, 0x8, RZ ;  /* 0x00000008524b7819 */ /* 0x000fe200000006ff */
[----:B------:R-:W-:Y:S01]  /*6790*/  IMAD R6, R70, R10, RZ ;  /* 0x0000000a46067224 */ /* 0x000fe200078e02ff */
[----:B------:R-:W-:Y:S01]  /*67a0*/  I2IP.S8.S32.SAT R89, R7, R3, RZ ;  /* 0x0000000307597239 */ /* 0x000fe200000014ff */
[----:B------:R-:W-:Y:S01]  /*67b0*/  IMAD R5, R74, R72, R5 ;  /* 0x000000484a057224 */ /* 0x000fe200078e0205 */
[----:B------:R-:W-:Y:S01]  /*67c0*/  SHF.L.U32 R74, R82, 0x10, RZ ;  /* 0x00000010524a7819 */ /* 0x000fe200000006ff */
[----:B------:R-:W-:Y:S01]  /*67d0*/  IMAD R11, R70, R11, RZ ;  /* 0x0000000b460b7224 */ /* 0x000fe200078e02ff */
[----:B------:R-:W-:Y:S01]  /*67e0*/  I2IP.S8.S32.SAT R88, R2, R0, R89 ;  /* 0x0000000002587239 */ /* 0x000fe20000001459 */
[C---:B------:R-:W-:Y:S01]  /*67f0*/  IMAD R8, R70.reuse, R12, RZ ;  /* 0x0000000c46087224 */ /* 0x040fe200078e02ff */
[----:B------:R-:W-:Y:S01]  /*6800*/  SHF.R.S32.HI R74, RZ, 0x18, R74 ;  /* 0x00000018ff4a7819 */ /* 0x000fe2000001144a */
[-C--:B------:R-:W-:Y:S01]  /*6810*/  IMAD R6, R77, R72.reuse, R6 ;  /* 0x000000484d067224 */ /* 0x080fe200078e0206 */
[----:B------:R-:W-:Y:S01]  /*6820*/  SHF.R.S32.HI R75, RZ, 0x18, R75 ;  /* 0x00000018ff4b7819 */ /* 0x000fe2000001144b */
[----:B------:R-:W-:Y:S01]  /*6830*/  IMAD R9, R70, R13, RZ ;  /* 0x0000000d46097224 */ /* 0x000fe200078e02ff */
[----:B------:R-:W-:Y:S01]  /*6840*/  SHF.L.U32 R77, R83, 0x8, RZ ;  /* 0x00000008534d7819 */ /* 0x000fe200000006ff */
[-C--:B------:R-:W-:Y:S01]  /*6850*/  IMAD R11, R76, R72.reuse, R11 ;  /* 0x000000484c0b7224 */ /* 0x080fe200078e020b */
[----:B------:R-:W-:Y:S01]  /*6860*/  SHF.R.S32.HI R76, RZ, 0x18, R83 ;  /* 0x00000018ff4c7819 */ /* 0x000fe20000011453 */
[----:B------:R-:W-:Y:S01]  /*6870*/  IMAD R8, R73, R72, R8 ;  /* 0x0000004849087224 */ /* 0x000fe200078e0208 */
[----:B------:R-:W-:Y:S01]  /*6880*/  SHF.R.S32.HI R73, RZ, 0x18, R82 ;  /* 0x00000018ff497819 */ /* 0x000fe20000011452 */
[----:B------:R-:W-:Y:S01]  /*6890*/  IMAD R10, R70, R14, RZ ;  /* 0x0000000e460a7224 */ /* 0x000fe200078e02ff */
[----:B------:R-:W-:Y:S01]  /*68a0*/  I2IP.S8.S32.SAT R90, R11, R6, RZ ;  /* 0x000000060b5a7239 */ /* 0x000fe200000014ff */
[----:B------:R-:W-:Y:S01]  /*68b0*/  IMAD R9, R74, R72, R9 ;  /* 0x000000484a097224 */ /* 0x000fe200078e0209 */
[----:B------:R-:W-:Y:S01]  /*68c0*/  SHF.R.S32.HI R77, RZ, 0x18, R77 ;  /* 0x00000018ff4d7819 */ /* 0x000fe2000001144d */
[----:B------:R-:W-:Y:S01]  /*68d0*/  IMAD.U32 R74, R83, 0x10000, RZ ;  /* 0x00010000534a7824 */ /* 0x000fe200078e00ff */
[----:B------:R-:W-:Y:S01]  /*68e0*/  I2IP.S8.S32.SAT R89, R5, R4, R90 ;  /* 0x0000000405597239 */ /* 0x000fe2000000145a */
[C---:B------:R-:W-:Y:S02]  /*68f0*/  IMAD R15, R70.reuse, R15, RZ ;  /* 0x0000000f460f7224 */ /* 0x040fe400078e02ff */
[----:B------:R-:W-:Y:S01]  /*6900*/  IMAD R10, R75, R72, R10 ;  /* 0x000000484b0a7224 */ /* 0x000fe200078e020a */
[----:B------:R-:W-:Y:S01]  /*6910*/  PRMT R75, R83, 0x8880, RZ ;  /* 0x00008880534b7816 */ /* 0x000fe200000000ff */
        /* <DEDUP_REMOVED lines=11> */
[C---:B------:R-:W-:Y:S01]  /*69d0*/  IMAD R19, R70.reuse, R19, RZ ;  /* 0x0000001346137224 */ /* 0x040fe200078e02ff */
[----:B------:R-:W-:Y:S01]  /*69e0*/  I2IP.S8.S32.SAT R90, R9, R8, R90 ;  /* 0x00000008095a7239 */ /* 0x000fe2000000145a */
[C---:B------:R-:W-:Y:S01]  /*69f0*/  IMAD R16, R70.reuse, R20, RZ ;  /* 0x0000001446107224 */ /* 0x040fe200078e02ff */
[----:B------:R-:W-:Y:S01]  /*6a00*/  SHF.R.S32.HI R74, RZ, 0x18, R74 ;  /* 0x00000018ff4a7819 */ /* 0x000fe2000001144a */
[-C--:B------:R-:W-:Y:S01]  /*6a10*/  IMAD R14, R77, R72.reuse, R14 ;  /* 0x000000484d0e7224 */ /* 0x080fe200078e020e */
[----:B------:R-:W-:Y:S01]  /*6a20*/  SHF.R.S32.HI R75, RZ, 0x18, R75 ;  /* 0x00000018ff4b7819 */ /* 0x000fe2000001144b */
[----:B------:R-:W-:Y:S01]  /*6a30*/  IMAD R17, R70, R21, RZ ;  /* 0x0000001546117224 */ /* 0x000fe200078e02ff */
[----:B------:R-:W-:Y:S01]  /*6a40*/  SHF.L.U32 R77, R85, 0x8, RZ ;  /* 0x00000008554d7819 */ /* 0x000fe200000006ff */
[----:B------:R-:W-:Y:S01]  /*6a50*/  IMAD R19, R76, R72, R19 ;  /* 0x000000484c137224 */ /* 0x000fe200078e0213 */
[----:B------:R-:W-:Y:S01]  /*6a60*/  SHF.R.S32.HI R76, RZ, 0x18, R85 ;  /* 0x00000018ff4c7819 */ /* 0x000fe20000011455 */
[----:B------:R-:W-:Y:S01]  /*6a70*/  IMAD R18, R70, R22, RZ ;  /* 0x0000001646127224 */ /* 0x000fe200078e02ff */
[----:B------:R-:W-:Y:S01]  /*6a80*/  SHF.R.S32.HI R77, RZ, 0x18, R77 ;  /* 0x00000018ff4d7819 */ /* 0x000fe2000001144d */
[----:B------:R-:W-:Y:S01]  /*6a90*/  IMAD R16, R73, R72, R16 ;  /* 0x0000004849107224 */ /* 0x000fe200078e0210 */
[----:B------:R-:W-:Y:S01]  /*6aa0*/  I2IP.S8.S32.SAT R91, R19, R14, RZ ;  /* 0x0000000e135b7239 */ /* 0x000fe200000014ff */
[-C--:B------:R-:W-:Y:S01]  /*6ab0*/  IMAD R17, R74, R72.reuse, R17 ;  /* 0x000000484a117224 */ /* 0x080fe200078e0211 */
[----:B------:R-:W-:Y:S01]  /*6ac0*/  SHF.L.U32 R74, R85, 0x10, RZ ;  /* 0x00000010554a7819 */ /* 0x000fe200000006ff */
[C---:B------:R-:W-:Y:S01]  /*6ad0*/  IMAD R23, R70.reuse, R23, RZ ;  /* 0x0000001746177224 */ /* 0x040fe200078e02ff */
[----:B------:R-:W-:Y:S01]  /*6ae0*/  SHF.R.S32.HI R73, RZ, 0x18, R84 ;  /* 0x00000018ff497819 */ /* 0x000fe20000011454 */
[----:B------:R-:W-:Y:S01]  /*6af0*/  IMAD R18, R75, R72, R18 ;  /* 0x000000484b127224 */ /* 0x000fe200078e0212 */
[----:B------:R-:W-:Y:S01]  /*6b00*/  PRMT R75, R85, 0x8880, RZ ;  /* 0x00008880554b7816 */ /* 0x000fe200000000ff */
[C---:B------:R-:W-:Y:S01]  /*6b10*/  IMAD R20, R70.reuse, R24, RZ ;  /* 0x0000001846147224 */ /* 0x040fe200078e02ff */
[----:B------:R-:W-:Y:S01]  /*6b20*/  SHF.R.S32.HI R74, RZ, 0x18, R74 ;  /* 0x00000018ff4a7819 */ /* 0x000fe2000001144a */
[----:B------:R-:W-:Y:S01]  /*6b30*/  IMAD R21, R70, R25, RZ ;  /* 0x0000001946157224 */ /* 0x000fe200078e02ff */
[----:B------:R-:W-:Y:S01]  /*6b40*/  I2IP.S8.S32.SAT R91, R13, R12, R91 ;  /* 0x0000000c0d5b7239 */ /* 0x000fe2000000145b */
[-C--:B------:R-:W-:Y:S01]  /*6b50*/  IMAD R23, R73, R72.reuse, R23 ;  /* 0x0000004849177224 */ /* 0x080fe200078e0217 */
[C---:B------:R-:W-:Y:S01]  /*6b60*/  PRMT R73, R86.reuse, 0x8880, RZ ;  /* 0x0000888056497816 */ /* 0x040fe200000000ff */
[-C--:B------:R-:W-:Y:S01]  /*6b70*/  IMAD R20, R75, R72.reuse, R20 ;  /* 0x000000484b147224 */ /* 0x080fe200078e0214 */
[----:B------:R-:W-:Y:S01]  /*6b80*/  SHF.L.U32 R75, R86, 0x8, RZ ;  /* 0x00000008564b7819 */ /* 0x000fe200000006ff */
[----:B------:R-:W-:Y:S01]  /*6b90*/  IMAD R21, R74, R72, R21 ;  /* 0x000000484a157224 */ /* 0x000fe200078e0215 */
[----:B------:R1:W-:Y:S01]  /*6ba0*/  STS.128 [R135+UR44+0x4200], R88 ;  /* 0x0042005887007988 */ /* 0x0003e20008000c2c */
[----:B------:R-:W-:Y:S01]  /*6bb0*/  IMAD R22, R70, R26, RZ ;  /* 0x0000001a46167224 */ /* 0x000fe200078e02ff */
[----:B------:R-:W-:Y:S01]  /*6bc0*/  I2IP.S8.S32.SAT R100, R23, R18, RZ ;  /* 0x0000001217647239 */ /* 0x000fe200000014ff */
[----:B------:R-:W-:Y:S01]  /*6bd0*/  IMAD.U32 R74, R86, 0x10000, RZ ;  /* 0x00010000564a7824 */ /* 0x000fe200078e00ff */
[----:B------:R-:W-:Y:S01]  /*6be0*/  SHF.R.S32.HI R75, RZ, 0x18, R75 ;  /* 0x00000018ff4b7819 */ /* 0x000fe2000001144b */
[C---:B------:R-:W-:Y:S01]  /*6bf0*/  IMAD R27, R70.reuse, R27, RZ ;  /* 0x0000001b461b7224 */ /* 0x040fe200078e02ff */
[----:B------:R-:W-:Y:S01]  /*6c00*/  I2IP.S8.S32.SAT R100, R17, R16, R100 ;  /* 0x0000001011647239 */ /* 0x000fe20000001464 */
[C---:B------:R-:W-:Y:S01]  /*6c10*/  IMAD R24, R70.reuse, R28, RZ ;  /* 0x0000001c46187224 */ /* 0x040fe200078e02ff */
[----:B------:R-:W-:Y:S01]  /*6c20*/  SHF.R.S32.HI R74, RZ, 0x18, R74 ;  /* 0x00000018ff4a7819 */ /* 0x000fe2000001144a */
[-C--:B------:R-:W-:Y:S01]  /*6c30*/  IMAD R22, R77, R72.reuse, R22 ;  /* 0x000000484d167224 */ /* 0x080fe200078e0216 */
[----:B------:R-:W-:Y:S01]  /*6c40*/  SHF.L.U32 R77, R87, 0x8, RZ ;  /* 0x00000008574d7819 */ /* 0x000fe200000006ff */
[----:B------:R-:W-:Y:S02]  /*6c50*/  IMAD R25, R70, R29, RZ ;  /* 0x0000001d46197224 */ /* 0x000fe400078e02ff */
        /* <DEDUP_REMOVED lines=33> */
[----:B------:R-:W-:Y:S01]  /*6e70*/  PRMT R76, R93, 0x8880, RZ ;  /* 0x000088805d4c7816 */ /* 0x000fe200000000ff */
[C---:B------:R-:W-:Y:S02]  /*6e80*/  IMAD R34, R70.reuse, R38, RZ ;  /* 0x0000002646227224 */ /* 0x040fe400078e02ff */
[----:B------:R-:W-:Y:S01]  /*6e90*/  IMAD R32, R73, R72, R32 ;  /* 0x0000004849207224 */ /* 0x000fe200078e0220 */
[----:B------:R-:W-:Y:S01]  /*6ea0*/  SHF.R.S32.HI R73, RZ, 0x18, R92 ;  /* 0x00000018ff497819 */ /* 0x000fe2000001145c */
[----:B------:R-:W-:Y:S01]  /*6eb0*/  IMAD R39, R70, R39, RZ ;  /* 0x0000002746277224 */ /* 0x000fe200078e02ff */
[----:B------:R-:W-:Y:S01]  /*6ec0*/  I2IP.S8.S32.SAT R103, R35, R30, RZ ;  /* 0x0000001e23677239 */ /* 0x000fe200000014ff */
[-C--:B------:R-:W-:Y:S02]  /*6ed0*/  IMAD R33, R74, R72.reuse, R33 ;  /* 0x000000484a217224 */ /* 0x080fe400078e0221 */
[----:B------:R-:W-:Y:S01]  /*6ee0*/  IMAD R34, R75, R72, R34 ;  /* 0x000000484b227224 */ /* 0x000fe200078e0222 */
[----:B------:R-:W-:Y:S01]  /*6ef0*/  I2IP.S8.S32.SAT R103, R29, R28, R103 ;  /* 0x0000001c1d677239 */ /* 0x000fe20000001467 */
[C---:B------:R-:W-:Y:S01]  /*6f00*/  IMAD.U32 R74, R93.reuse, 0x10000, RZ ;  /* 0x000100005d4a7824 */ /* 0x040fe200078e00ff */
[----:B------:R-:W-:Y:S01]  /*6f10*/  SHF.L.U32 R75, R93, 0x8, RZ ;  /* 0x000000085d4b7819 */ /* 0x000fe200000006ff */
[----:B------:R-:W-:Y:S01]  /*6f20*/  IMAD R39, R73, R72, R39 ;  /* 0x0000004849277224 */ /* 0x000fe200078e0227 */
[----:B------:R-:W-:Y:S01]  /*6f30*/  MOV R73, R76 ;  /* 0x0000004c00497202 */ /* 0x000fe20000000f00 */
[C---:B------:R-:W-:Y:S01]  /*6f40*/  IMAD R36, R70.reuse, R40, RZ ;  /* 0x0000002846247224 */ /* 0x040fe200078e02ff */
[----:B------:R-:W-:Y:S01]  /*6f50*/  SHF.R.S32.HI R74, RZ, 0x18, R74 ;  /* 0x00000018ff4a7819 */ /* 0x000fe2000001144a */
[C---:B------:R-:W-:Y:S01]  /*6f60*/  IMAD R37, R70.reuse, R41, RZ ;  /* 0x0000002946257224 */ /* 0x040fe200078e02ff */
[----:B------:R-:W-:Y:S01]  /*6f70*/  SHF.R.S32.HI R75, RZ, 0x18, R75 ;  /* 0x00000018ff4b7819 */ /* 0x000fe2000001144b */
[----:B------:R-:W-:Y:S01]  /*6f80*/  IMAD R38, R70, R42, RZ ;  /* 0x0000002a46267224 */ /* 0x000fe200078e02ff */
[----:B------:R1:W-:Y:S01]  /*6f90*/  STS.128 [R157+0x4200], R100 ;  /* 0x004200649d007388 */ /* 0x0003e20000000c00 */
[----:B------:R-:W-:Y:S01]  /*6fa0*/  IMAD R36, R73, R72, R36 ;  /* 0x0000004849247224 */ /* 0x000fe200078e0224 */
[----:B------:R-:W-:Y:S01]  /*6fb0*/  I2IP.S8.S32.SAT R104, R39, R34, RZ ;  /* 0x0000002227687239 */ /* 0x000fe200000014ff */
[-C--:B------:R-:W-:Y:S01]  /*6fc0*/  IMAD R37, R74, R72.reuse, R37 ;  /* 0x000000484a257224 */ /* 0x080fe200078e0225 */
[----:B------:R-:W-:Y:S01]  /*6fd0*/  SHF.R.S32.HI R76, RZ, 0x18, R93 ;  /* 0x00000018ff4c7819 */ /* 0x000fe2000001145d */
[----:B------:R-:W-:Y:S01]  /*6fe0*/  IMAD R43, R70, R43, RZ ;  /* 0x0000002b462b7224 */ /* 0x000fe200078e02ff */
[C---:B------:R-:W-:Y:S01]  /*6ff0*/  SHF.L.U32 R74, R94.reuse, 0x10, RZ ;  /* 0x000000105e4a7819 */ /* 0x040fe200000006ff */
[----:B------:R-:W-:Y:S01]  /*7000*/  IMAD R38, R75, R72, R38 ;  /* 0x000000484b267224 */ /* 0x000fe200078e0226 */
[----:B------:R-:W-:Y:S01]  /*7010*/  PRMT R73, R94, 0x8880, RZ ;  /* 0x000088805e497816 */ /* 0x000fe200000000ff */
[----:B------:R-:W-:Y:S01]  /*7020*/  IMAD R40, R70, R44, RZ ;  /* 0x0000002c46287224 */ /* 0x000fe200078e02ff */
[----:B------:R-:W-:Y:S01]  /*7030*/  SHF.L.U32 R75, R94, 0x8, RZ ;  /* 0x000000085e4b7819 */ /* 0x000fe200000006ff */
[----:B------:R-:W-:Y:S01]  /*7040*/  IMAD R41, R70, R45, RZ ;  /* 0x0000002d46297224 */ /* 0x000fe200078e02ff */
[----:B------:R-:W-:Y:S01]  /*7050*/  SHF.R.S32.HI R74, RZ, 0x18, R74 ;  /* 0x00000018ff4a7819 */ /* 0x000fe2000001144a */
[----:B------:R-:W-:Y:S01]  /*7060*/  IMAD R43, R76, R72, R43 ;  /* 0x000000484c2b7224 */ /* 0x000fe200078e022b */
[----:B------:R-:W-:Y:S01]  /*7070*/  SHF.R.S32.HI R75, RZ, 0x18, R75 ;  /* 0x00000018ff4b7819 */ /* 0x000fe2000001144b */
[C---:B------:R-:W-:Y:S01]  /*7080*/  IMAD R42, R70.reuse, R46, RZ ;  /* 0x0000002e462a7224 */ /* 0x040fe200078e02ff */
[----:B------:R-:W-:Y:S01]  /*7090*/  I2IP.S8.S32.SAT R104, R33, R32, R104 ;  /* 0x0000002021687239 */ /* 0x000fe20000001468 */
[----:B------:R-:W-:Y:S01]  /*70a0*/  IMAD R40, R73, R72, R40 ;  /* 0x0000004849287224 */ /* 0x000fe200078e0228 */
[----:B------:R-:W-:Y:S01]  /*70b0*/  SHF.R.S32.HI R76, RZ, 0x18, R94 ;  /* 0x00000018ff4c7819 */ /* 0x000fe2000001145e */
[----:B------:R-:W-:Y:S01]  /*70c0*/  IMAD R47, R70, R47, RZ ;  /* 0x0000002f462f7224 */ /* 0x000fe200078e02ff */
[----:B------:R-:W-:Y:S01]  /*70d0*/  I2IP.S8.S32.SAT R105, R43, R38, RZ ;  /* 0x000000262b697239 */ /* 0x000fe200000014ff */
[-C--:B------:R-:W-:Y:S01]  /*70e0*/  IMAD R41, R74, R72.reuse, R41 ;  /* 0x000000484a297224 */ /* 0x080fe200078e0229 */
[----:B------:R-:W-:Y:S01]  /*70f0*/  PRMT R73, R95, 0x8880, RZ ;  /* 0x000088805f497816 */ /* 0x000fe200000000ff */
[-C--:B------:R-:W-:Y:S01]  /*7100*/  IMAD R42, R75, R72.reuse, R42 ;  /* 0x000000484b2a7224 */ /* 0x080fe200078e022a */
[----:B------:R-:W-:Y:S01]  /*7110*/  SHF.L.U32 R74, R95, 0x10, RZ ;  /* 0x000000105f4a7819 */ /* 0x000fe200000006ff */
[----:B------:R-:W-:Y:S01]  /*7120*/  IMAD R47, R76, R72, R47 ;  /* 0x000000484c2f7224 */ /* 0x000fe200078e022f */
[----:B------:R-:W-:Y:S01]  /*7130*/  I2IP.S8.S32.SAT R105, R37, R36, R105 ;  /* 0x0000002425697239 */ /* 0x000fe20000001469 */
[C---:B------:R-:W-:Y:S01]  /*7140*/  IMAD R44, R70.reuse, R48, RZ ;  /* 0x00000030462c7224 */ /* 0x040fe200078e02ff */
[----:B------:R-:W-:Y:S01]  /*7150*/  SHF.R.S32.HI R74, RZ, 0x18, R74 ;  /* 0x00000018ff4a7819 */ /* 0x000fe2000001144a */
[----:B------:R-:W-:Y:S01]  /*7160*/  IMAD.SHL.U32 R76, R95, 0x100, RZ ;  /* 0x000001005f4c7824 */ /* 0x000fe200078e00ff */
[----:B------:R-:W-:Y:S01]  /*7170*/  I2IP.S8.S32.SAT R106, R47, R42, RZ ;  /* 0x0000002a2f6a7239 */ /* 0x000fe200000014ff */
[----:B------:R-:W-:Y:S01]  /*7180*/  IMAD R45, R70, R49, RZ ;  /* 0x00000031462d7224 */ /* 0x000fe200078e02ff */
[----:B------:R-:W-:Y:S01]  /*7190*/  PRMT R75, R96, 0x8880, RZ ;  /* 0x00008880604b7816 */ /* 0x000fe200000000ff */
[----:B------:R-:W-:Y:S01]  /*71a0*/  IMAD R44, R73, R72, R44 ;  /* 0x00000048492c7224 */ /* 0x000fe200078e022c */
[----:B------:R-:W-:Y:S01]  /*71b0*/  SHF.R.S32.HI R73, RZ, 0x18, R76 ;  /* 0x00000018ff497819 */ /* 0x000fe2000001144c */
[----:B------:R-:W-:Y:S01]  /*71c0*/  IMAD R46, R70, R50, RZ ;  /* 0x00000032462e7224 */ /* 0x000fe200078e02ff */
[----:B------:R-:W-:Y:S01]  /*71d0*/  I2IP.S8.S32.SAT R106, R41, R40, R106 ;  /* 0x00000028296a7239 */ /* 0x000fe2000000146a */
[----:B------:R-:W-:Y:S01]  /*71e0*/  IMAD R45, R74, R72, R45 ;  /* 0x000000484a2d7224 */ /* 0x000fe200078e022d */
[----:B------:R-:W-:Y:S01]  /*71f0*/  SHF.R.S32.HI R74, RZ, 0x18, R95 ;  /* 0x00000018ff4a7819 */ /* 0x000fe2000001145f */
[----:B------:R-:W-:Y:S01]  /*7200*/  IMAD R51, R70, R51, RZ ;  /* 0x0000003346337224 */ /* 0x000fe200078e02ff */
[----:B------:R-:W-:Y:S01]  /*7210*/  SHF.L.U32 R76, R96, 0x8, RZ ;  /* 0x00000008604c7819 */ /* 0x000fe200000006ff */
[----:B------:R-:W-:Y:S02]  /*7220*/  IMAD R48, R70, R52, RZ ;  /* 0x0000003446307224 */ /* 0x000fe400078e02ff */
[-C--:B------:R-:W-:Y:S01]  /*7230*/  IMAD R46, R73, R72.reuse, R46 ;  /* 0x00000048492e7224 */ /* 0x080fe200078e022e */
[----:B------:R-:W-:Y:S01]  /*7240*/  SHF.R.S32.HI R73, RZ, 0x18, R77 ;  /* 0x00000018ff497819 */ /* 0x000fe2000001144d */
[-C--:B------:R-:W-:Y:S01]  /*7250*/  IMAD R51, R74, R72.reuse, R51 ;  /* 0x000000484a337224 */ /* 0x080fe200078e0233 */
[----:B------:R-:W-:Y:S01]  /*7260*/  SHF.R.S32.HI R74, RZ, 0x18, R96 ;  /* 0x00000018ff4a7819 */ /* 0x000fe20000011460 */
[----:B------:R-:W-:Y:S01]  /*7270*/  IMAD R49, R70, R53, RZ ;  /* 0x0000003546317224 */ /* 0x000fe200078e02ff */
[----:B------:R-:W-:Y:S01]  /*7280*/  SHF.L.U32 R77, R98, 0x8, RZ ;  /* 0x00000008624d7819 */ /* 0x000fe200000006ff */
[----:B------:R-:W-:Y:S01]  /*7290*/  IMAD R48, R75, R72, R48 ;  /* 0x000000484b307224 */ /* 0x000fe200078e0230 */
[----:B------:R-:W-:Y:S01]  /*72a0*/  SHF.R.S32.HI R75, RZ, 0x18, R76 ;  /* 0x00000018ff4b7819 */ /* 0x000fe2000001144c */
[C---:B------:R-:W-:Y:S01]  /*72b0*/  IMAD R50, R70.reuse, R54, RZ ;  /* 0x0000003646327224 */ /* 0x040fe200078e02ff */
[----:B------:R-:W-:Y:S01]  /*72c0*/  I2IP.S8.S32.SAT R107, R51, R46, RZ ;  /* 0x0000002e336b7239 */ /* 0x000fe200000014ff */
[C---:B------:R-:W-:Y:S01]  /*72d0*/  IMAD R55, R70.reuse, R55, RZ ;  /* 0x0000003746377224 */ /* 0x040fe200078e02ff */
[----:B------:R-:W-:Y:S01]  /*72e0*/  SHF.L.U32 R76, R97, 0x10, RZ ;  /* 0x00000010614c7819 */ /* 0x000fe200000006ff */
[----:B------:R-:W-:Y:S01]  /*72f0*/  IMAD R49, R73, R72, R49 ;  /* 0x0000004849317224 */ /* 0x000fe200078e0231 */
[----:B------:R-:W-:Y:S01]  /*7300*/  PRMT R73, R97, 0x8880, RZ ;  /* 0x0000888061497816 */ /* 0x000fe200000000ff */
[----:B------:R-:W-:Y:S01]  /*7310*/  IMAD R52, R70, R56, RZ ;  /* 0x0000003846347224 */ /* 0x000fe200078e02ff */
[----:B------:R-:W-:Y:S01]  /*7320*/  I2IP.S8.S32.SAT R107, R45, R44, R107 ;  /* 0x0000002c2d6b7239 */ /* 0x000fe2000000146b */
[-C--:B------:R-:W-:Y:S01]  /*7330*/  IMAD R50, R75, R72.reuse, R50 ;  /* 0x000000484b327224 */ /* 0x080fe200078e0232 */
[----:B------:R-:W-:Y:S01]  /*7340*/  PRMT R75, R98, 0x8880, RZ ;  /* 0x00008880624b7816 */ /* 0x000fe200000000ff */
[-C--:B------:R-:W-:Y:S01]  /*7350*/  IMAD R55, R74, R72.reuse, R55 ;  /* 0x000000484a377224 */ /* 0x080fe200078e0237 */
[----:B------:R-:W-:Y:S01]  /*7360*/  SHF.R.S32.HI R74, RZ, 0x18, R76 ;  /* 0x00000018ff4a7819 */ /* 0x000fe2000001144c */
[----:B------:R-:W-:Y:S01]  /*7370*/  IMAD R52, R73, R72, R52 ;  /* 0x0000004849347224 */ /* 0x000fe200078e0234 */
[----:B------:R-:W-:Y:S01]  /*7380*/  SHF.L.U32 R73, R97, 0x8, RZ ;  /* 0x0000000861497819 */ /* 0x000fe200000006ff */
[C---:B------:R-:W-:Y:S01]  /*7390*/  IMAD R53, R70.reuse, R57, RZ ;  /* 0x0000003946357224 */ /* 0x040fe200078e02ff */
[----:B------:R1:W-:Y:S01]  /*73a0*/  STS.128 [R156+0x4200], R104 ;  /* 0x004200689c007388 */ /* 0x0003e20000000c00 */
[----:B------:R-:W-:Y:S01]  /*73b0*/  IMAD R54, R70, R58, RZ ;  /* 0x0000003a46367224 */ /* 0x000fe200078e02ff */
[----:B------:R-:W-:Y:S01]  /*73c0*/  SHF.R.S32.HI R73, RZ, 0x18, R73 ;  /* 0x00000018ff497819 */ /* 0x000fe20000011449 */
[----:B------:R-:W-:Y:S01]  /*73d0*/  IMAD R53, R74, R72, R53 ;  /* 0x000000484a357224 */ /* 0x000fe200078e0235 */
[----:B------:R-:W-:Y:S01]  /*73e0*/  SHF.L.U32 R76, R98, 0x10, RZ ;  /* 0x00000010624c7819 */ /* 0x000fe200000006ff */
[C---:B------:R-:W-:Y:S01]  /*73f0*/  IMAD R59, R70.reuse, R59, RZ ;  /* 0x0000003b463b7224 */ /* 0x040fe200078e02ff */
[----:B------:R-:W-:Y:S01]  /*7400*/  SHF.R.S32.HI R74, RZ, 0x18, R97 ;  /* 0x00000018ff4a7819 */ /* 0x000fe20000011461 */
[C---:B------:R-:W-:Y:S01]  /*7410*/  IMAD R56, R70.reuse, R60, RZ ;  /* 0x0000003c46387224 */ /* 0x040fe200078e02ff */
[----:B------:R-:W-:Y:S01]  /*7420*/  I2IP.S8.S32.SAT R108, R55, R50, RZ ;  /* 0x00000032376c7239 */ /* 0x000fe200000014ff */
[----:B------:R-:W-:Y:S01]  /*7430*/  IMAD R54, R73, R72, R54 ;  /* 0x0000004849367224 */ /* 0x000fe200078e0236 */
[----:B------:R-:W-:Y:S01]  /*7440*/  SHF.R.S32.HI R76, RZ, 0x18, R76 ;  /* 0x00000018ff4c7819 */ /* 0x000fe2000001144c */
[----:B------:R-:W-:Y:S01]  /*7450*/  IMAD R57, R70, R61, RZ ;  /* 0x0000003d46397224 */ /* 0x000fe200078e02ff */
[----:B------:R-:W-:Y:S01]  /*7460*/  I2IP.S8.S32.SAT R108, R49, R48, R108 ;  /* 0x00000030316c7239 */ /* 0x000fe2000000146c */
[----:B------:R-:W-:Y:S01]  /*7470*/  IMAD R59, R74, R72, R59 ;  /* 0x000000484a3b7224 */ /* 0x000fe200078e023b */
[----:B------:R-:W-:Y:S01]  /*7480*/  SHF.R.S32.HI R77, RZ, 0x18, R77 ;  /* 0x00000018ff4d7819 */ /* 0x000fe2000001144d */
[----:B------:R-:W-:Y:S01]  /*7490*/  IMAD R58, R70, R62, RZ ;  /* 0x0000003e463a7224 */ /* 0x000fe200078e02ff */
[----:B------:R-:W-:Y:S01]  /*74a0*/  SHF.R.S32.HI R73, RZ, 0x18, R98 ;  /* 0x00000018ff497819 */ /* 0x000fe20000011462 */
[----:B------:R-:W-:Y:S01]  /*74b0*/  IMAD R56, R75, R72, R56 ;  /* 0x000000484b387224 */ /* 0x000fe200078e0238 */
[----:B------:R-:W-:Y:S01]  /*74c0*/  I2IP.S8.S32.SAT R109, R59, R54, RZ ;  /* 0x000000363b6d7239 */ /* 0x000fe200000014ff */
[----:B------:R-:W-:Y:S01]  /*74d0*/  IMAD R57, R76, R72, R57 ;  /* 0x000000484c397224 */ /* 0x000fe200078e0239 */
[C---:B------:R-:W-:Y:S01]  /*74e0*/  PRMT R75, R99.reuse, 0x8880, RZ ;  /* 0x00008880634b7816 */ /* 0x040fe200000000ff */
[----:B------:R-:W-:Y:S01]  /*74f0*/  IMAD.U32 R74, R99, 0x10000, RZ ;  /* 0x00010000634a7824 */ /* 0x000fe200078e00ff */
[----:B------:R-:W-:Y:S01]  /*7500*/  I2IP.S8.S32.SAT R109, R53, R52, R109 ;  /* 0x00000034356d7239 */ /* 0x000fe2000000146d */
[C---:B------:R-:W-:Y:S01]  /*7510*/  IMAD R63, R70.reuse, R63, RZ ;  /* 0x0000003f463f7224 */ /* 0x040fe200078e02ff */
[----:B------:R-:W-:Y:S01]  /*7520*/  SHF.R.S32.HI R76, RZ, 0x18, R99 ;  /* 0x00000018ff4c7819 */ /* 0x000fe20000011463 */
[----:B------:R-:W-:Y:S01]  /*7530*/  IMAD R58, R77, R72, R58 ;  /* 0x000000484d3a7224 */ /* 0x000fe200078e023a */
[----:B------:R-:W-:Y:S01]  /*7540*/  SHF.L.U32 R77, R99, 0x8, RZ ;  /* 0x00000008634d7819 */ /* 0x000fe200000006ff */
[C---:B------:R-:W-:Y:S01]  /*7550*/  IMAD R60, R70.reuse, R64, RZ ;  /* 0x00000040463c7224 */ /* 0x040fe200078e02ff */
[----:B------:R-:W-:Y:S01]  /*7560*/  SHF.R.S32.HI R74, RZ, 0x18, R74 ;  /* 0x00000018ff4a7819 */ /* 0x000fe2000001144a */
[C---:B------:R-:W-:Y:S01]  /*7570*/  IMAD R61, R70.reuse, R65, RZ ;  /* 0x00000041463d7224 */ /* 0x040fe200078e02ff */
[----:B------:R-:W-:Y:S01]  /*7580*/  SHF.R.S32.HI R77, RZ, 0x18, R77 ;  /* 0x00000018ff4d7819 */ /* 0x000fe2000001144d */
[-C--:B------:R-:W-:Y:S02]  /*7590*/  IMAD R63, R73, R72.reuse, R63 ;  /* 0x00000048493f7224 */ /* 0x080fe400078e023f */
[----:B------:R-:W-:Y:S02]  /*75a0*/  IMAD R60, R75, R72, R60 ;  /* 0x000000484b3c7224 */ /* 0x000fe400078e023c */
[----:B------:R-:W-:Y:S01]  /*75b0*/  IMAD R62, R70, R66, RZ ;  /* 0x00000042463e7224 */ /* 0x000fe200078e02ff */
[----:B------:R-:W-:Y:S01]  /*75c0*/  I2IP.S8.S32.SAT R110, R63, R58, RZ ;  /* 0x0000003a3f6e7239 */ /* 0x000fe200000014ff */
[----:B------:R-:W-:Y:S02]  /*75d0*/  IMAD R61, R74, R72, R61 ;  /* 0x000000484a3d7224 */ /* 0x000fe400078e023d */
[----:B------:R-:W-:Y:S01]  /*75e0*/  IMAD R67, R70, R67, RZ ;  /* 0x0000004346437224 */ /* 0x000fe200078e02ff */
[----:B------:R-:W-:Y:S01]  /*75f0*/  I2IP.S8.S32.SAT R110, R57, R56, R110 ;  /* 0x00000038396e7239 */ /* 0x000fe2000000146e */
[-C--:B------:R-:W-:Y:S02]  /*7600*/  IMAD R62, R77, R72.reuse, R62 ;  /* 0x000000484d3e7224 */ /* 0x080fe400078e023e */
[----:B------:R-:W-:Y:S05]  /*7610*/  IMAD R67, R76, R72, R67 ;  /* 0x000000484c437224 */ /* 0x000fea00078e0243 */
[----:B------:R-:W-:Y:S04]  /*7620*/  I2IP.S8.S32.SAT R111, R67, R62, RZ ;  /* 0x0000003e436f7239 */ /* 0x000fe800000014ff */
[----:B------:R-:W-:Y:S05]  /*7630*/  I2IP.S8.S32.SAT R111, R61, R60, R111 ;  /* 0x0000003c3d6f7239 */ /* 0x000fea000000146f */
[----:B------:R1:W-:Y:S01]  /*7640*/  STS.128 [R155+0x4200], R108 ;  /* 0x0042006c9b007388 */ /* 0x0003e20000000c00 */
[----:B------:R-:W-:Y:S01]  /*7650*/  @!PT LDS RZ, [RZ] ;  /* 0x00000000fffff984 */ /* 0x000fe20000000800 */
[----:B------:R-:W-:Y:S01]  /*7660*/  @!PT LDS RZ, [RZ] ;  /* 0x00000000fffff984 */ /* 0x000fe20000000800 */
[----:B------:R-:W-:Y:S01]  /*7670*/  @!PT LDS RZ, [RZ] ;  /* 0x00000000fffff984 */ /* 0x000fe20000000800 */
[----:B------:R-:W-:Y:S01]  /*7680*/  @!PT LDS RZ, [RZ] ;  /* 0x00000000fffff984 */ /* 0x000fe20000000800 */
[----:B------:R2:W-:Y:S07]  /*7690*/  MEMBAR.ALL.CTA ;  /* 0x0000000000007992 */ /* 0x0005ee0000008000 */
[----:B--2---:R-:W2:Y:S02]  /*76a0*/  FENCE.VIEW.ASYNC.S ;  /* 0x00000000000073c6 */ /* 0x004ea40000000000 */
[----:B--2---:R-:W-:Y:S06]  /*76b0*/  BAR.SYNC.DEFER_BLOCKING 0x1, 0x80 ;  /* 0x0042000000007b1d */ /* 0x004fec0000010000 */
[----:B------:R-:W-:Y:S05]  /*76c0*/  @P0 BRA `(.L_x_112) ;  /* 0x0000000000280947 */ /* 0x000fea0003800000 */
[----:B------:R-:W2:Y:S01]  /*76d0*/  LDCU.64 UR6, c[0x0][0x348] ;  /* 0x00006900ff0677ac */ /* 0x000ea20008000a00 */
[----:B------:R-:W-:Y:S01]  /*76e0*/  UIADD3 UR4, UPT, UPT, UR44, 0x4200, URZ ;  /* 0x000042002c047890 */ /* 0x000fe2000fffe0ff */
[----:B------:R-:W-:Y:S05]  /*76f0*/  UMOV UR51, UR36 ;  /* 0x0000002400337c82 */ /* 0x000fea0008000000 */
[----:B------:R-:W-:Y:S04]  /*7700*/  MOV R153, UR4 ;  /* 0x0000000400997c02 */ /* 0x000fe80008000f00 */
[----:B------:R-:W-:Y:S01]  /*7710*/  R2UR UR48, R153 ;  /* 0x00000000993072ca */ /* 0x000fe200000e0000 */
[----:B--2---:R-:W-:Y:S04]  /*7720*/  UIADD3 UR4, UP0, UPT, UR6, 0x680, URZ ;  /* 0x0000068006047890 */ /* 0x004fe8000ff1e0ff */
[----:B------:R-:W-:Y:S09]  /*7730*/  UIADD3.X UR5, UPT, UPT, URZ, UR7, URZ, UP0, !UPT ;  /* 0x00000007ff057290 */ /* 0x000ff200087fe4ff */
[----:B------:R2:W-:Y:S01]  /*7740*/  UTMASTG.3D [UR48], [UR4] ;  /* 0x00000030040073b5 */ /* 0x0005e20008010000 */
[----:B------:R0:W-:Y:S01]  /*7750*/  UTMACMDFLUSH ;  /* 0x00000000000079b7 */ /* 0x0001e20000000000 */
[----:B--2---:R-:W-:Y:S04]  /*7760*/  DEPBAR.LE SB0, 0x1 ;  /* 0x000080400000791a */ /* 0x004fe80000000000 */
.L_x_112:
[----:B------:R-:W-:Y:S05]  /*7770*/  BSYNC.RECONVERGENT B0 ;  /* 0x0000000000007941 */ /* 0x000fea0003800200 */
.L_x_111:
[----:B------:R-:W-:Y:S06]  /*7780*/  BAR.SYNC.DEFER_BLOCKING 0x1, 0x80 ;  /* 0x0042000000007b1d */ /* 0x000fec0000010000 */
[----:B------:R-:W2:Y:S01]  /*7790*/  @P6 SYNCS.PHASECHK.TRANS64.TRYWAIT P0, [R114+URZ+0x30], R115 ;  /* 0x00003073720065a7 */ /* 0x000ea200080011ff */
[----:B------:R-:W-:Y:S01]  /*77a0*/  BSSY B1, `(.L_x_113) ;  /* 0x0000023000017945 */ /* 0x000fe20003800000 */
[----:B--2---:R-:W-:Y:S03]  /*77b0*/  @P6 SEL R78, RZ, 0x1, !P0 ;  /* 0x00000001ff4e6807 */ /* 0x004fe60004000000 */
[----:B------:R-:W-:Y:S05]  /*77c0*/  @!P6 BRA `(.L_x_114) ;  /* 0x000000000080e947 */ /* 0x000fea0003800000 */
[----:B------:R-:W-:Y:S01]  /*77d0*/  ISETP.NE.AND P1, PT, R79, RZ, PT ;  /* 0x000000ff4f00720c */ /* 0x000fe20003f25270 */
[----:B------:R-:W-:Y:S01]  /*77e0*/  BSSY B0, `(.L_x_115) ;  /* 0x000000a000007945 */ /* 0x000fe20003800000 */
[----:B------:R-:W-:Y:S11]  /*77f0*/  ISETP.NE.AND P0, PT, R78, RZ, PT ;  /* 0x000000ff4e00720c */ /* 0x000ff60003f05270 */
[----:B------:R-:W-:Y:S04]  /*7800*/  @P1 IMAD R113, R148, 0x2000, R113 ;  /* 0x0000200094711824 */ /* 0x000fe800078e0271 */
[--C-:B------:R-:W-:Y:S01]  /*7810*/  @P1 IMAD.IADD R112, R112, 0x1, R113.reuse ;  /* 0x0000000170701824 */ /* 0x100fe200078e0271 */
[----:B------:R-:W-:Y:S01]  /*7820*/  @P1 IADD3 R2, PT, PT, R152, R113, RZ ;  /* 0x0000007198021210 */ /* 0x000fe20007ffe0ff */
[----:B------:R-:W-:Y:S01]  /*7830*/  @P1 IMAD.IADD R0, R151, 0x1, R113 ;  /* 0x0000000197001824 */ /* 0x000fe200078e0271 */
[----:B------:R-:W-:Y:S06]  /*7840*/  @P0 BRA `(.L_x_116) ;  /* 0x00000000000c0947 */ /* 0x000fec0003800000 */
[----:B------:R-:W-:Y:S04]  /*7850*/  SHF.L.U32 R3, R146, 0x1f, RZ ;  /* 0x0000001f92037819 */ /* 0x000fe800000006ff */
[----:B------:R-:W2:Y:S02]  /*7860*/  SYNCS.PHASECHK.TRANS64.TRYWAIT P0, [R114+URZ+0x30], R3 ;  /* 0x00003003720075a7 */ /* 0x000ea400080011ff */
[----:B--2---:R-:W-:Y:S05]  /*7870*/  @!P0 BRA `(.L_x_117) ;  /* 0x0000002000348947 */ /* 0x004fea0003800000 */
.L_x_116:
[----:B------:R-:W-:Y:S05]  /*7880*/  BSYNC B0 ;  /* 0x0000000000007941 */ /* 0x000fea0003800000 */
.L_x_115:
[----:B------:R-:W-:Y:S01]  /*7890*/  ISETP.NE.AND P0, PT, R79, RZ, PT ;  /* 0x000000ff4f00720c */ /* 0x000fe20003f05270 */
[----:B--2---:R-:W-:Y:S02]  /*78a0*/  VIADD R114, R114, 0x40 ;  /* 0x0000004072727836 */ /* 0x004fe40000000000 */
[----:B------:R-:W-:Y:S02]  /*78b0*/  IMAD.U32 R3, RZ, RZ, UR46 ;  /* 0x0000002eff037e24 */ /* 0x000fe4000f8e00ff */
[----:B------:R-:W-:Y:S03]  /*78c0*/  VIADD R148, R148, 0x1 ;  /* 0x0000000194947836 */ /* 0x000fe60000000000 */
[----:B------:R-:W-:Y:S05]  /*78d0*/  PRMT R3, R3, 0x654, R114 ;  /* 0x0000065403037816 */ /* 0x000fea0000000072 */
[----:B------:R2:W3:Y:S04]  /*78e0*/  @P0 LDS.128 R80, [R113+0x200] ;  /* 0x0002000071500984 */ /* 0x0004e80000000c00 */
[----:B------:R2:W4:Y:S04]  /*78f0*/  @P0 LDS.128 R84, [R2+0x200] ;  /* 0x0002000002540984 */ /* 0x0005280000000c00 */
        /* <DEDUP_REMOVED lines=9> */
[----:B------:R-:W-:Y:S01]  /*7990*/  SEL R148, R148, RZ, P0 ;  /* 0x000000ff94947207 */ /* 0x000fe20000000000 */
[----:B-----5:R5:W-:Y:S02]  /*79a0*/  SYNCS.ARRIVE.TRANS64.RED.A1T0 RZ, [R3+URZ], RZ ;  /* 0x000000ff03ff79a7 */ /* 0x020be400081004ff */
[----:B-----5:R-:W-:Y:S04]  /*79b0*/  SEL R3, RZ, 0x1, P0 ;  /* 0x00000001ff037807 */ /* 0x020fe80000000000 */
[----:B--234-:R-:W-:Y:S02]  /*79c0*/  LOP3.LUT R146, R146, R3, RZ, 0x3c, !PT ;  /* 0x0000000392927212 */ /* 0x01cfe400078e3cff */
.L_x_114:
[----:B------:R-:W-:Y:S05]  /*79d0*/  BSYNC B1 ;  /* 0x0000000000017941 */ /* 0x000fea0003800000 */
.L_x_113:
[----:B------:R-:W-:Y:S05]  /*79e0*/  VIADD R0, R71, 0x40 ;  /* 0x0000004047007836 */ /* 0x000fea0000000000 */
[----:B------:R-:W-:Y:S04]  /*79f0*/  SHF.R.U32.HI R0, RZ, 0x15, R0 ;  /* 0x00000015ff007819 */ /* 0x000fe80000011600 */
[----:B------:R-:W-:Y:S11]  /*7a00*/  LOP3.LUT P0, RZ, R0, 0x3, R141, 0x48, !PT ;  /* 0x0000000300ff7812 */ /* 0x000ff6000780488d */
[----:B------:R-:W-:Y:S02]  /*7a10*/  @!UPT UIADD3 URZ, UPT, UPT, URZ, URZ, URZ ;  /* 0x000000fffffff290 */ /* 0x000fe4000fffe0ff */
        /* <DEDUP_REMOVED lines=8> */
[----:B------:R-:W5:Y:S01]  /*7aa0*/  LDCU.64 UR4, c[0x4][0x10] ;  /* 0x01000200ff0477ac */ /* 0x000f620008000a00 */
[----:B--2---:R-:W-:Y:S01]  /*7ab0*/  MOV R5, UR9 ;  /* 0x0000000900057c02 */ /* 0x004fe20008000f00 */
[----:B------:R-:W-:Y:S01]  /*7ac0*/  IMAD.U32 R4, RZ, RZ, UR8 ;  /* 0x00000008ff047e24 */ /* 0x000fe2000f8e00ff */
[----:B---3--:R-:W-:Y:S01]  /*7ad0*/  MOV R7, UR7 ;  /* 0x0000000700077c02 */ /* 0x008fe20008000f00 */
[----:B------:R-:W-:Y:S01]  /*7ae0*/  IMAD.U32 R6, RZ, RZ, UR6 ;  /* 0x00000006ff067e24 */ /* 0x000fe2000f8e00ff */
[----:B-----5:R-:W-:Y:S01]  /*7af0*/  MOV R11, UR5 ;  /* 0x00000005000b7c02 */ /* 0x020fe20008000f00 */
[----:B------:R-:W-:Y:S02]  /*7b00*/  IMAD.U32 R10, RZ, RZ, UR4 ;  /* 0x00000004ff0a7e24 */ /* 0x000fe4000f8e00ff */
[----:B------:R-:W-:Y:S07]  /*7b10*/  LEPC R20, `(.L_x_118) ;  /* 0x000000001014794e */ /* 0x000fee0000000000 */
[----:B-1--4-:R-:W-:Y:S05]  /*7b20*/  CALL.ABS.NOINC R2 ;  /* 0x0000000002007343 */ /* 0x012fea0003c00000 */
.L_x_118:
[----:B------:R-:W-:Y:S01]  /*7b30*/  ISETP.NE.AND P0, PT, R154, RZ, PT ;  /* 0x000000ff9a00720c */ /* 0x000fe20003f05270 */
[----:B------:R-:W-:Y:S05]  /*7b40*/  WARPSYNC.ALL ;  /* 0x0000000000007948 */ /* 0x000fea0003800000 */
[----:B------:R-:W-:Y:S01]  /*7b50*/  R2UR UR4, R71 ;  /* 0x00000000470472ca */ /* 0x000fe200000e0000 */
[----:B------:R-:W-:Y:S01]  /*7b60*/  IMAD.U32 R130, R82, 0x10000, RZ ;  /* 0x0001000052827824 */ /* 0x000fe200078e00ff */
[C---:B------:R-:W-:Y:S01]  /*7b70*/  SHF.L.U32 R75, R80.reuse, 0x10, RZ ;  /* 0x00000010504b7819 */ /* 0x040fe200000006ff */
[----:B------:R-:W-:Y:S01]  /*7b80*/  IMAD.U32 R115, R87, 0x10000, RZ ;  /* 0x0001000057737824 */ /* 0x000fe200078e00ff */
[----:B------:R-:W-:Y:S01]  /*7b90*/  PRMT R73, R80, 0x8880, RZ ;  /* 0x0000888050497816 */ /* 0x000fe200000000ff */
[----:B-1----:R-:W-:Y:S01]  /*7ba0*/  IMAD.U32 R104, R96, 0x10000, RZ ;  /* 0x0001000060687824 */ /* 0x002fe200078e00ff */
[----:B------:R-:W-:Y:S01]  /*7bb0*/  SHF.L.U32 R74, R80, 0x8, RZ ;  /* 0x00000008504a7819 */ /* 0x000fe200000006ff */
[----:B------:R-:W-:Y:S01]  /*7bc0*/  IMAD.SHL.U32 R123, R84, 0x100, RZ ;  /* 0x00000100547b7824 */ /* 0x000fe200078e00ff */
[----:B------:R-:W-:Y:S01]  /*7bd0*/  SHF.R.S32.HI R75, RZ, 0x18, R75 ;  /* 0x00000018ff4b7819 */ /* 0x000fe2000001144b */
[----:B------:R-:W-:Y:S01]  /*7be0*/  IMAD.SHL.U32 R108, R93, 0x100, RZ ;  /* 0x000001005d6c7824 */ /* 0x000fe200078e00ff */
[----:B------:R-:W-:Y:S01]  /*7bf0*/  SHF.R.S32.HI R74, RZ, 0x18, R74 ;  /* 0x00000018ff4a7819 */ /* 0x000fe2000001144a */
[----:B------:R-:W-:Y:S01]  /*7c00*/  BSSY.RECONVERGENT B0, `(.L_x_119) ;  /* 0x0000122000007945 */ /* 0x000fe20003800200 */
[----:B------:R-:W-:Y:S01]  /*7c10*/  SHF.R.S32.HI R76, RZ, 0x18, R80 ;  /* 0x00000018ff4c7819 */ /* 0x000fe20000011450 */
[----:B------:R-:W1:Y:S01]  /*7c20*/  LDTM.x64 R4, tmem[UR4+0x40] ;  /* 0x00004004000479ee */ /* 0x000e620008340000 */
[----:B------:R-:W-:Y:S01]  /*7c30*/  NOP ;  /* 0x0000000000007918 */ /* 0x000fe20000000000 */
[----:B------:R-:W-:Y:S02]  /*7c40*/  IADD3 R144, PT, PT, R144, 0xa0, RZ ;  /* 0x000000a090907810 */ /* 0x000fe40007ffe0ff */
[C---:B------:R-:W-:Y:S02]  /*7c50*/  PRMT R134, R81.reuse, 0x8880, RZ ;  /* 0x0000888051867816 */ /* 0x040fe400000000ff */
[----:B------:R-:W-:Y:S02]  /*7c60*/  LOP3.LUT R144, R144, 0xfefffff8, RZ, 0xc0, !PT ;  /* 0xfefffff890907812 */ /* 0x000fe400078ec0ff */
[----:B------:R-:W-:Y:S02]  /*7c70*/  SHF.L.U32 R133, R81, 0x10, RZ ;  /* 0x0000001051857819 */ /* 0x000fe400000006ff */
[----:B-1----:R1:W-:Y:S01]  /*7c80*/  SYNCS.ARRIVE.TRANS64.RED.A1T0 RZ, [R144+URZ], RZ ;  /* 0x000000ff90ff79a7 */ /* 0x0023e200081004ff */
[----:B------:R-:W-:Y:S02]  /*7c90*/  PRMT R131, R82, 0x8880, RZ ;  /* 0x0000888052837816 */ /* 0x000fe400000000ff */
[----:B------:R-:W-:Y:S02]  /*7ca0*/  SHF.R.S32.HI R77, RZ, 0x18, R81 ;  /* 0x00000018ff4d7819 */ /* 0x000fe40000011451 */
[C---:B------:R-:W-:Y:S02]  /*7cb0*/  PRMT R128, R83.reuse, 0x8880, RZ ;  /* 0x0000888053807816 */ /* 0x040fe400000000ff */
[----:B------:R-:W-:Y:S02]  /*7cc0*/  SHF.R.S32.HI R78, RZ, 0x18, R82 ;  /* 0x00000018ff4e7819 */ /* 0x000fe40000011452 */
[----:B------:R-:W-:Y:S02]  /*7cd0*/  SHF.L.U32 R127, R83, 0x10, RZ ;  /* 0x00000010537f7819 */ /* 0x000fe400000006ff */
[----:B------:R-:W-:Y:S02]  /*7ce0*/  PRMT R125, R84, 0x8880, RZ ;  /* 0x00008880547d7816 */ /* 0x000fe400000000ff */
[----:B------:R-:W-:Y:S01]  /*7cf0*/  SHF.R.S32.HI R79, RZ, 0x18, R83 ;  /* 0x00000018ff4f7819 */ /* 0x000fe20000011453 */
[C---:B------:R-:W-:Y:S01]  /*7d00*/  IMAD R0, R70.reuse, R4, RZ ;  /* 0x0000000446007224 */ /* 0x040fe200078e02ff */
[----:B------:R-:W-:Y:S01]  /*7d10*/  SHF.R.S32.HI R4, RZ, 0x18, R133 ;  /* 0x00000018ff047819 */ /* 0x000fe20000011485 */
[----:B------:R-:W-:Y:S01]  /*7d20*/  IMAD R2, R70, R5, RZ ;  /* 0x0000000546027224 */ /* 0x000fe200078e02ff */
[----:B------:R-:W-:Y:S01]  /*7d30*/  SHF.L.U32 R124, R84, 0x10, RZ ;  /* 0x00000010547c7819 */ /* 0x000fe200000006ff */
[C---:B------:R-:W-:Y:S01]  /*7d40*/  IMAD R3, R70.reuse, R6, RZ ;  /* 0x0000000646037224 */ /* 0x040fe200078e02ff */
[----:B------:R-:W-:Y:S01]  /*7d50*/  PRMT R122, R85, 0x8880, RZ ;  /* 0x00008880557a7816 */ /* 0x000fe200000000ff */
[-C--:B------:R-:W-:Y:S01]  /*7d60*/  IMAD R0, R73, R72.reuse, R0 ;  /* 0x0000004849007224 */ /* 0x080fe200078e0200 */
[----:B------:R-:W-:Y:S01]  /*7d70*/  SHF.L.U32 R121, R85, 0x10, RZ ;  /* 0x0000001055797819 */ /* 0x000fe200000006ff */
[----:B------:R-:W-:Y:S01]  /*7d80*/  IMAD R7, R70, R7, RZ ;  /* 0x0000000746077224 */ /* 0x000fe200078e02ff */
[C---:B------:R-:W-:Y:S01]  /*7d90*/  PRMT R119, R86.reuse, 0x8880, RZ ;  /* 0x0000888056777816 */ /* 0x040fe200000000ff */
[-C--:B------:R-:W-:Y:S01]  /*7da0*/  IMAD R2, R75, R72.reuse, R2 ;  /* 0x000000484b027224 */ /* 0x080fe200078e0202 */
[----:B------:R-:W-:Y:S01]  /*7db0*/  SHF.L.U32 R118, R86, 0x10, RZ ;  /* 0x0000001056767819 */ /* 0x000fe200000006ff */
[-C--:B------:R-:W-:Y:S01]  /*7dc0*/  IMAD R3, R74, R72.reuse, R3 ;  /* 0x000000484a037224 */ /* 0x080fe200078e0203 */
[----:B------:R-:W-:Y:S01]  /*7dd0*/  PRMT R116, R87, 0x8880, RZ ;  /* 0x0000888057747816 */ /* 0x000fe200000000ff */
[----:B------:R-:W-:Y:S01]  /*7de0*/  IMAD R7, R76, R72, R7 ;  /* 0x000000484c077224 */ /* 0x000fe200078e0207 */
[----:B------:R-:W-:Y:S01]  /*7df0*/  PRMT R113, R92, 0x8880, RZ ;  /* 0x000088805c717816 */ /* 0x000fe200000000ff */
[----:B------:R-:W-:Y:S01]  /*7e00*/  IMAD R8, R70, R8, RZ ;  /* 0x0000000846087224 */ /* 0x000fe200078e02ff */
[----:B------:R-:W-:Y:S01]  /*7e10*/  SHF.L.U32 R112, R92, 0x10, RZ ;  /* 0x000000105c707819 */ /* 0x000fe200000006ff */
[C---:B------:R-:W-:Y:S01]  /*7e20*/  IMAD R9, R70.reuse, R9, RZ ;  /* 0x0000000946097224 */ /* 0x040fe200078e02ff */
[----:B------:R-:W-:Y:S01]  /*7e30*/  I2IP.S8.S32.SAT R159, R7, R3, RZ ;  /* 0x00000003079f7239 */ /* 0x000fe200000014ff */
[C---:B------:R-:W-:Y:S01]  /*7e40*/  IMAD R10, R70.reuse, R10, RZ ;  /* 0x0000000a460a7224 */ /* 0x040fe200078e02ff */
[----:B------:R-:W-:Y:S01]  /*7e50*/  MOV R3, R134 ;  /* 0x0000008600037202 */ /* 0x000fe20000000f00 */
[C---:B------:R-:W-:Y:S01]  /*7e60*/  IMAD R7, R70.reuse, R20, RZ ;  /* 0x0000001446077224 */ /* 0x040fe200078e02ff */
[----:B------:R-:W-:Y:S01]  /*7e70*/  PRMT R110, R93, 0x8880, RZ ;  /* 0x000088805d6e7816 */ /* 0x000fe200000000ff */
[----:B------:R-:W-:Y:S01]  /*7e80*/  IMAD R11, R70, R11, RZ ;  /* 0x0000000b460b7224 */ /* 0x000fe200078e02ff */
[----:B------:R-:W-:Y:S01]  /*7e90*/  SHF.R.S32.HI R89, RZ, 0x18, R92 ;  /* 0x00000018ff597819 */ /* 0x000fe2000001145c */
[-C--:B------:R-:W-:Y:S01]  /*7ea0*/  IMAD R8, R3, R72.reuse, R8 ;  /* 0x0000004803087224 */ /* 0x080fe200078e0208 */
[----:B------:R-:W-:Y:S01]  /*7eb0*/  MOV R3, R131 ;  /* 0x0000008300037202 */ /* 0x000fe20000000f00 */
[----:B------:R-:W-:Y:S01]  /*7ec0*/  IMAD R9, R4, R72, R9 ;  /* 0x0000004804097224 */ /* 0x000fe200078e0209 */
[----:B------:R-:W-:Y:S01]  /*7ed0*/  SHF.R.S32.HI R4, RZ, 0x18, R130 ;  /* 0x00000018ff047819 */ /* 0x000fe20000011482 */
[C---:B------:R-:W-:Y:S01]  /*7ee0*/  IMAD R20, R70.reuse, R25, RZ ;  /* 0x0000001946147224 */ /* 0x040fe200078e02ff */
[----:B------:R-:W-:Y:S01]  /*7ef0*/  SHF.L.U32 R109, R93, 0x10, RZ ;  /* 0x000000105d6d7819 */ /* 0x000fe200000006ff */
[----:B------:R-:W-:Y:S01]  /*7f00*/  IMAD R25, R70, R30, RZ ;  /* 0x0000001e46197224 */ /* 0x000fe200078e02ff */
[----:B------:R-:W-:Y:S01]  /*7f10*/  PRMT R107, R94, 0x8880, RZ ;  /* 0x000088805e6b7816 */ /* 0x000fe200000000ff */
[C---:B------:R-:W-:Y:S01]  /*7f20*/  IMAD R12, R70.reuse, R12, RZ ;  /* 0x0000000c460c7224 */ /* 0x040fe200078e02ff */
[----:B------:R-:W-:Y:S01]  /*7f30*/  SHF.R.S32.HI R91, RZ, 0x18, R93 ;  /* 0x00000018ff5b7819 */ /* 0x000fe2000001145d */
[----:B------:R-:W-:Y:S01]  /*7f40*/  IMAD R6, R70, R19, RZ ;  /* 0x0000001346067224 */ /* 0x000fe200078e02ff */
[----:B------:R-:W-:Y:S01]  /*7f50*/  SHF.L.U32 R105, R94, 0x10, RZ ;  /* 0x000000105e697819 */ /* 0x000fe200000006ff */
[C---:B------:R-:W-:Y:S01]  /*7f60*/  IMAD R30, R70.reuse, R35, RZ ;  /* 0x00000023461e7224 */ /* 0x040fe200078e02ff */
[C---:B------:R-:W-:Y:S01]  /*7f70*/  PRMT R101, R95.reuse, 0x8880, RZ ;  /* 0x000088805f657816 */ /* 0x040fe200000000ff */
[C---:B------:R-:W-:Y:S01]  /*7f80*/  IMAD R19, R70.reuse, R24, RZ ;  /* 0x0000001846137224 */ /* 0x040fe200078e02ff */
[----:B------:R-:W-:Y:S01]  /*7f90*/  SHF.R.S32.HI R93, RZ, 0x18, R94 ;  /* 0x00000018ff5d7819 */ /* 0x000fe2000001145e */
[C---:B------:R-:W-:Y:S01]  /*7fa0*/  IMAD R35, R70.reuse, R40, RZ ;  /* 0x0000002846237224 */ /* 0x040fe200078e02ff */
[----:B------:R-:W-:Y:S01]  /*7fb0*/  SHF.L.U32 R100, R95, 0x10, RZ ;  /* 0x000000105f647819 */ /* 0x000fe200000006ff */
[----:B------:R-:W-:Y:S01]  /*7fc0*/  IMAD R13, R70, R13, RZ ;  /* 0x0000000d460d7224 */ /* 0x000fe200078e02ff */
[----:B------:R-:W-:Y:S01]  /*7fd0*/  PRMT R106, R96, 0x8880, RZ ;  /* 0x00008880606a7816 */ /* 0x000fe200000000ff */
[C---:B------:R-:W-:Y:S01]  /*7fe0*/  IMAD R24, R70.reuse, R29, RZ ;  /* 0x0000001d46187224 */ /* 0x040fe200078e02ff */
[----:B------:R-:W-:Y:S01]  /*7ff0*/  SHF.R.S32.HI R73, RZ, 0x18, R96 ;  /* 0x00000018ff497819 */ /* 0x000fe20000011460 */
[C---:B------:R-:W-:Y:S01]  /*8000*/  IMAD R40, R70.reuse, R45, RZ ;  /* 0x0000002d46287224 */ /* 0x040fe200078e02ff */
[----:B------:R-:W-:Y:S01]  /*8010*/  SHF.L.U32 R90, R97, 0x10, RZ ;  /* 0x00000010615a7819 */ /* 0x000fe200000006ff */
[C---:B------:R-:W-:Y:S01]  /*8020*/  IMAD R29, R70.reuse, R34, RZ ;  /* 0x00000022461d7224 */ /* 0x040fe200078e02ff */
[----:B------:R-:W-:Y:S01]  /*8030*/  SHF.R.S32.HI R75, RZ, 0x18, R97 ;  /* 0x00000018ff4b7819 */ /* 0x000fe20000011461 */
[C---:B------:R-:W-:Y:S01]  /*8040*/  IMAD R45, R70.reuse, R50, RZ ;  /* 0x00000032462d7224 */ /* 0x040fe200078e02ff */
[C---:B------:R-:W-:Y:S01]  /*8050*/  PRMT R80, R99.reuse, 0x8880, RZ ;  /* 0x0000888063507816 */ /* 0x040fe200000000ff */
[C---:B------:R-:W-:Y:S01]  /*8060*/  IMAD R14, R70.reuse, R14, RZ ;  /* 0x0000000e460e7224 */ /* 0x040fe200078e02ff */
[----:B------:R-:W-:Y:S01]  /*8070*/  SHF.L.U32 R76, R99, 0x10, RZ ;  /* 0x00000010634c7819 */ /* 0x000fe200000006ff */
[C---:B------:R-:W-:Y:S01]  /*8080*/  IMAD R34, R70.reuse, R39, RZ ;  /* 0x0000002746227224 */ /* 0x040fe200078e02ff */
[----:B------:R-:W-:Y:S01]  /*8090*/  SHF.L.U32 R132, R81, 0x8, RZ ;  /* 0x0000000851847819 */ /* 0x000fe200000006ff */
[C---:B------:R-:W-:Y:S01]  /*80a0*/  IMAD R50, R70.reuse, R55, RZ ;  /* 0x0000003746327224 */ /* 0x040fe200078e02ff */
[----:B------:R-:W-:Y:S01]  /*80b0*/  SHF.R.S32.HI R81, RZ, 0x18, R84 ;  /* 0x00000018ff517819 */ /* 0x000fe20000011454 */
[C---:B------:R-:W-:Y:S01]  /*80c0*/  IMAD R39, R70.reuse, R44, RZ ;  /* 0x0000002c46277224 */ /* 0x040fe200078e02ff */
[----:B------:R-:W-:Y:S01]  /*80d0*/  SHF.R.S32.HI R5, RZ, 0x18, R132 ;  /* 0x00000018ff057819 */ /* 0x000fe20000011484 */
[----:B------:R-:W-:Y:S01]  /*80e0*/  IMAD R55, R70, R60, RZ ;  /* 0x0000003c46377224 */ /* 0x000fe200078e02ff */
[----:B------:R-:W-:Y:S01]  /*80f0*/  SHF.L.U32 R84, R98, 0x10, RZ ;  /* 0x0000001062547819 */ /* 0x000fe200000006ff */
[----:B------:R-:W-:Y:S01]  /*8100*/  IMAD R15, R70, R15, RZ ;  /* 0x0000000f460f7224 */ /* 0x000fe200078e02ff */
[----:B------:R-:W-:Y:S01]  /*8110*/  SHF.L.U32 R129, R82, 0x8, RZ ;  /* 0x0000000852817819 */ /* 0x000fe200000006ff */
[-C--:B------:R-:W-:Y:S01]  /*8120*/  IMAD R10, R5, R72.reuse, R10 ;  /* 0x00000048050a7224 */ /* 0x080fe200078e020a */
[----:B------:R-:W-:Y:S01]  /*8130*/  SHF.L.U32 R126, R83, 0x8, RZ ;  /* 0x00000008537e7819 */ /* 0x000fe200000006ff */
[-C--:B------:R-:W-:Y:S01]  /*8140*/  IMAD R11, R77, R72.reuse, R11 ;  /* 0x000000484d0b7224 */ /* 0x080fe200078e020b */
[----:B------:R-:W-:Y:S01]  /*8150*/  SHF.R.S32.HI R5, RZ, 0x18, R129 ;  /* 0x00000018ff057819 */ /* 0x000fe20000011481 */
[-C--:B------:R-:W-:Y:S01]  /*8160*/  IMAD R12, R3, R72.reuse, R12 ;  /* 0x00000048030c7224 */ /* 0x080fe200078e020c */
[----:B------:R-:W-:Y:S01]  /*8170*/  SHF.R.S32.HI R83, RZ, 0x18, R85 ;  /* 0x00000018ff537819 */ /* 0x000fe20000011455 */
[----:B------:R-:W-:Y:S01]  /*8180*/  IMAD R13, R4, R72, R13 ;  /* 0x00000048040d7224 */ /* 0x000fe200078e020d */
[----:B------:R-:W-:Y:S01]  /*8190*/  SHF.L.U32 R120, R85, 0x8, RZ ;  /* 0x0000000855787819 */ /* 0x000fe200000006ff */
[C---:B------:R-:W-:Y:S01]  /*81a0*/  IMAD R44, R70.reuse, R49, RZ ;  /* 0x00000031462c7224 */ /* 0x040fe200078e02ff */
[----:B------:R-:W-:Y:S01]  /*81b0*/  SHF.R.S32.HI R85, RZ, 0x18, R86 ;  /* 0x00000018ff557819 */ /* 0x000fe20000011456 */
[C---:B------:R-:W-:Y:S01]  /*81c0*/  IMAD R60, R70.reuse, R65, RZ ;  /* 0x00000041463c7224 */ /* 0x040fe200078e02ff */
[----:B------:R-:W-:Y:S01]  /*81d0*/  I2IP.S8.S32.SAT R65, R11, R10, RZ ;  /* 0x0000000a0b417239 */ /* 0x000fe200000014ff */
[C---:B------:R-:W-:Y:S01]  /*81e0*/  IMAD R49, R70.reuse, R54, RZ ;  /* 0x0000003646317224 */ /* 0x040fe200078e02ff */
[----:B------:R-:W-:Y:S01]  /*81f0*/  SHF.R.S32.HI R11, RZ, 0x18, R127 ;  /* 0x00000018ff0b7819 */ /* 0x000fe2000001147f */
[----:B------:R-:W-:Y:S01]  /*8200*/  IMAD R14, R5, R72, R14 ;  /* 0x00000048050e7224 */ /* 0x000fe200078e020e */
[----:B------:R-:W-:Y:S01]  /*8210*/  I2IP.S8.S32.SAT R65, R9, R8, R65 ;  /* 0x0000000809417239 */ /* 0x000fe20000001441 */
[C---:B------:R-:W-:Y:S01]  /*8220*/  IMAD R3, R70.reuse, R16, RZ ;  /* 0x0000001046037224 */ /* 0x040fe200078e02ff */
[----:B------:R-:W-:Y:S01]  /*8230*/  SHF.R.S32.HI R9, RZ, 0x18, R124 ;  /* 0x00000018ff097819 */ /* 0x000fe2000001147c */
[----:B------:R-:W-:Y:S01]  /*8240*/  IMAD R54, R70, R59, RZ ;  /* 0x0000003b46367224 */ /* 0x000fe200078e02ff */
[----:B------:R-:W-:Y:S01]  /*8250*/  SHF.R.S32.HI R8, RZ, 0x18, R123 ;  /* 0x00000018ff087819 */ /* 0x000fe2000001147b */
[----:B------:R-:W-:Y:S01]  /*8260*/  IMAD.MOV.U32 R10, RZ, RZ, R128 ;  /* 0x000000ffff0a7224 */ /* 0x000fe200078e0080 */
[----:B------:R-:W-:Y:S01]  /*8270*/  SHF.L.U32 R117, R86, 0x8, RZ ;  /* 0x0000000856757819 */ /* 0x000fe200000006ff */
[----:B------:R-:W-:Y:S01]  /*8280*/  IMAD R59, R70, R64, RZ ;  /* 0x00000040463b7224 */ /* 0x000fe200078e02ff */
[----:B------:R-:W-:Y:S01]  /*8290*/  I2IP.S8.S32.SAT R64, R2, R0, R159 ;  /* 0x0000000002407239 */ /* 0x000fe2000000149f */
[----:B------:R-:W-:Y:S01]  /*82a0*/  IMAD R15, R78, R72, R15 ;  /* 0x000000484e0f7224 */ /* 0x000fe200078e020f */
[----:B------:R-:W-:Y:S01]  /*82b0*/  MOV R2, R125 ;  /* 0x0000007d00027202 */ /* 0x000fe20000000f00 */
[C---:B------:R-:W-:Y:S01]  /*82c0*/  IMAD R4, R70.reuse, R17, RZ ;  /* 0x0000001146047224 */ /* 0x040fe200078e02ff */
        /* <DEDUP_REMOVED lines=8> */
[----:B------:R-:W-:Y:S01]  /*8350*/  MOV R0, R122 ;  /* 0x0000007a00007202 */ /* 0x000fe20000000f00 */
[----:B------:R-:W-:Y:S01]  /*8360*/  IMAD R16, R70, R21, RZ ;  /* 0x0000001546107224 */ /* 0x000fe200078e02ff */
[----:B------:R-:W-:Y:S01]  /*8370*/  SHF.R.S32.HI R87, RZ, 0x18, R87 ;  /* 0x00000018ff577819 */ /* 0x000fe20000011457 */
[----:B------:R-:W-:Y:S01]  /*8380*/  IMAD R6, R79, R72, R6 ;  /* 0x000000484f067224 */ /* 0x000fe200078e0206 */
[----:B------:R-:W-:Y:S01]  /*8390*/  SHF.L.U32 R111, R92, 0x8, RZ ;  /* 0x000000085c6f7819 */ /* 0x000fe200000006ff */
[----:B------:R-:W-:Y:S01]  /*83a0*/  IMAD R17, R70, R22, RZ ;  /* 0x0000001646117224 */ /* 0x000fe200078e02ff */
[----:B------:R-:W-:Y:S01]  /*83b0*/  PRMT R92, R97, 0x8880, RZ ;  /* 0x00008880615c7816 */ /* 0x000fe200000000ff */
[-C--:B------:R-:W-:Y:S01]  /*83c0*/  IMAD R7, R2, R72.reuse, R7 ;  /* 0x0000004802077224 */ /* 0x080fe200078e0207 */
[----:B------:R-:W-:Y:S01]  /*83d0*/  I2IP.S8.S32.SAT R5, R6, R5, RZ ;  /* 0x0000000506057239 */ /* 0x000fe200000014ff */
[----:B------:R-:W-:Y:S01]  /*83e0*/  IMAD R18, R70, R23, RZ ;  /* 0x0000001746127224 */ /* 0x000fe200078e02ff */
[----:B------:R-:W-:Y:S01]  /*83f0*/  SHF.R.S32.HI R2, RZ, 0x18, R120 ;  /* 0x00000018ff027819 */ /* 0x000fe20000011478 */
[-C--:B------:R-:W-:Y:S01]  /*8400*/  IMAD R16, R9, R72.reuse, R16 ;  /* 0x0000004809107224 */ /* 0x080fe200078e0210 */
[----:B------:R-:W-:Y:S01]  /*8410*/  SHF.R.S32.HI R9, RZ, 0x18, R121 ;  /* 0x00000018ff097819 */ /* 0x000fe20000011479 */
[----:B------:R-:W-:Y:S01]  /*8420*/  IMAD R17, R8, R72, R17 ;  /* 0x0000004808117224 */ /* 0x000fe200078e0211 */
[----:B------:R-:W-:Y:S01]  /*8430*/  SHF.L.U32 R102, R94, 0x8, RZ ;  /* 0x000000085e667819 */ /* 0x000fe200000006ff */
[C---:B------:R-:W-:Y:S01]  /*8440*/  IMAD R22, R70.reuse, R27, RZ ;  /* 0x0000001b46167224 */ /* 0x040fe200078e02ff */
[----:B------:R-:W-:Y:S01]  /*8450*/  SHF.L.U32 R94, R95, 0x8, RZ ;  /* 0x000000085f5e7819 */ /* 0x000fe200000006ff */
[----:B------:R-:W-:Y:S01]  /*8460*/  IMAD R27, R70, R32, RZ ;  /* 0x00000020461b7224 */ /* 0x000fe200078e02ff */
[----:B------:R-:W-:Y:S01]  /*8470*/  SHF.R.S32.HI R95, RZ, 0x18, R95 ;  /* 0x00000018ff5f7819 */ /* 0x000fe2000001145f */
[----:B------:R-:W-:Y:S01]  /*8480*/  IMAD R18, R81, R72, R18 ;  /* 0x0000004851127224 */ /* 0x000fe200078e0212 */
[----:B------:R-:W-:Y:S01]  /*8490*/  SHF.L.U32 R103, R96, 0x8, RZ ;  /* 0x0000000860677819 */ /* 0x000fe200000006ff */
[C---:B------:R-:W-:Y:S01]  /*84a0*/  IMAD R32, R70.reuse, R37, RZ ;  /* 0x0000002546207224 */ /* 0x040fe200078e02ff */
[----:B------:R-:W-:Y:S01]  /*84b0*/  SHF.L.U32 R88, R97, 0x8, RZ ;  /* 0x0000000861587819 */ /* 0x000fe200000006ff */
[----:B------:R-:W-:Y:S01]  /*84c0*/  IMAD R21, R70, R26, RZ ;  /* 0x0000001a46157224 */ /* 0x000fe200078e02ff */
[----:B------:R-:W-:Y:S01]  /*84d0*/  I2IP.S8.S32.SAT R17, R18, R17, RZ ;  /* 0x0000001112117239 */ /* 0x000fe200000014ff */
[----:B------:R-:W-:Y:S01]  /*84e0*/  IMAD R37, R70, R42, RZ ;  /* 0x0000002a46257224 */ /* 0x000fe200078e02ff */
[----:B------:R-:W-:Y:S01]  /*84f0*/  SHF.R.S32.HI R97, RZ, 0x18, R98 ;  /* 0x00000018ff617819 */ /* 0x000fe20000011462 */
[----:B------:R-:W-:Y:S01]  /*8500*/  IMAD R19, R0, R72, R19 ;  /* 0x0000004800137224 */ /* 0x000fe200078e0213 */
[----:B------:R-:W-:Y:S01]  /*8510*/  I2IP.S8.S32.SAT R16, R16, R7, R17 ;  /* 0x0000000710107239 */ /* 0x000fe20000001411 */
[C---:B------:R-:W-:Y:S01]  /*8520*/  IMAD R42, R70.reuse, R47, RZ ;  /* 0x0000002f462a7224 */ /* 0x040fe200078e02ff */
[----:B------:R-:W-:Y:S01]  /*8530*/  MOV R0, R119 ;  /* 0x0000007700007202 */ /* 0x000fe20000000f00 */
[C---:B------:R-:W-:Y:S01]  /*8540*/  IMAD R47, R70.reuse, R52, RZ ;  /* 0x00000034462f7224 */ /* 0x040fe200078e02ff */
[----:B------:R-:W-:Y:S01]  /*8550*/  SHF.L.U32 R74, R99, 0x8, RZ ;  /* 0x00000008634a7819 */ /* 0x000fe200000006ff */
[----:B------:R-:W-:Y:S01]  /*8560*/  IMAD R20, R9, R72, R20 ;  /* 0x0000004809147224 */ /* 0x000fe200078e0214 */
[----:B------:R-:W-:Y:S01]  /*8570*/  SHF.R.S32.HI R99, RZ, 0x18, R99 ;  /* 0x00000018ff637819 */ /* 0x000fe20000011463 */
[----:B------:R-:W-:Y:S01]  /*8580*/  IMAD R52, R70, R57, RZ ;  /* 0x0000003946347224 */ /* 0x000fe200078e02ff */
[----:B------:R-:W-:Y:S01]  /*8590*/  IADD3 R68, PT, PT, R68, 0x1, RZ ;  /* 0x0000000144447810 */ /* 0x000fe20007ffe0ff */
[C---:B------:R-:W-:Y:S02]  /*85a0*/  IMAD R23, R70.reuse, R28, RZ ;  /* 0x0000001c46177224 */ /* 0x040fe400078e02ff */
[----:B------:R-:W-:Y:S02]  /*85b0*/  IMAD R57, R70, R62, RZ ;  /* 0x0000003e46397224 */ /* 0x000fe400078e02ff */
[----:B------:R-:W-:Y:S01]  /*85c0*/  IMAD R21, R2, R72, R21 ;  /* 0x0000004802157224 */ /* 0x000fe200078e0215 */
[----:B------:R-:W-:Y:S01]  /*85d0*/  MOV R2, R116 ;  /* 0x0000007400027202 */ /* 0x000fe20000000f00 */
[----:B------:R-:W-:Y:S01]  /*85e0*/  IMAD R62, R70, R67, RZ ;  /* 0x00000043463e7224 */ /* 0x000fe200078e02ff */
[----:B------:R-:W-:Y:S01]  /*85f0*/  I2IP.S8.S32.SAT R67, R4, R3, R5 ;  /* 0x0000000304437239 */ /* 0x000fe20000001405 */
[-C--:B------:R-:W-:Y:S01]  /*8600*/  IMAD R22, R83, R72.reuse, R22 ;  /* 0x0000004853167224 */ /* 0x080fe200078e0216 */
[----:B------:R-:W-:Y:S01]  /*8610*/  SHF.R.S32.HI R3, RZ, 0x18, R118 ;  /* 0x00000018ff037819 */ /* 0x000fe20000011476 */
[-C--:B------:R-:W-:Y:S01]  /*8620*/  IMAD R23, R0, R72.reuse, R23 ;  /* 0x0000004800177224 */ /* 0x080fe200078e0217 */
[----:B------:R-:W-:Y:S01]  /*8630*/  SHF.R.S32.HI R0, RZ, 0x18, R117 ;  /* 0x00000018ff007819 */ /* 0x000fe20000011475 */
[----:B------:R-:W-:Y:S01]  /*8640*/  IMAD R26, R70, R31, RZ ;  /* 0x0000001f461a7224 */ /* 0x000fe200078e02ff */
[----:B------:R-:W-:Y:S01]  /*8650*/  I2IP.S8.S32.SAT R17, R22, R21, RZ ;  /* 0x0000001516117239 */ /* 0x000fe200000014ff */
[-C--:B------:R-:W-:Y:S01]  /*8660*/  IMAD R24, R3, R72.reuse, R24 ;  /* 0x0000004803187224 */ /* 0x080fe200078e0218 */
[----:B------:R-:W-:Y:S01]  /*8670*/  SHF.R.S32.HI R3, RZ, 0x18, R115 ;  /* 0x00000018ff037819 */ /* 0x000fe20000011473 */
[-C--:B------:R-:W-:Y:S01]  /*8680*/  IMAD R25, R0, R72.reuse, R25 ;  /* 0x0000004800197224 */ /* 0x080fe200078e0219 */
[----:B------:R-:W-:Y:S01]  /*8690*/  I2IP.S8.S32.SAT R17, R20, R19, R17 ;  /* 0x0000001314117239 */ /* 0x000fe20000001411 */
[----:B------:R-:W-:Y:S01]  /*86a0*/  IMAD R28, R70, R33, RZ ;  /* 0x00000021461c7224 */ /* 0x000fe200078e02ff */
[----:B------:R-:W-:Y:S01]  /*86b0*/  SHF.R.S32.HI R4, RZ, 0x18, R114 ;  /* 0x00000018ff047819 */ /* 0x000fe20000011472 */
[-C--:B------:R-:W-:Y:S02]  /*86c0*/  IMAD R26, R85, R72.reuse, R26 ;  /* 0x00000048551a7224 */ /* 0x080fe400078e021a */
[----:B------:R-:W-:Y:S01]  /*86d0*/  IMAD R27, R2, R72, R27 ;  /* 0x00000048021b7224 */ /* 0x000fe200078e021b */
[----:B------:R-:W-:Y:S01]  /*86e0*/  MOV R2, R110 ;  /* 0x0000006e00027202 */ /* 0x000fe20000000f00 */
[----:B------:R-:W-:Y:S01]  /*86f0*/  IMAD R28, R3, R72, R28 ;  /* 0x00000048031c7224 */ /* 0x000fe200078e021c */
[----:B------:R-:W-:Y:S01]  /*8700*/  I2IP.S8.S32.SAT R18, R26, R25, RZ ;  /* 0x000000191a127239 */ /* 0x000fe200000014ff */
[----:B------:R-:W-:Y:S01]  /*8710*/  IMAD R31, R70, R36, RZ ;  /* 0x00000024461f7224 */ /* 0x000fe200078e02ff */
[----:B------:R-:W-:Y:S01]  /*8720*/  SHF.R.S32.HI R3, RZ, 0x18, R112 ;  /* 0x00000018ff037819 */ /* 0x000fe20000011470 */
[-C--:B------:R-:W-:Y:S01]  /*8730*/  IMAD R29, R4, R72.reuse, R29 ;  /* 0x00000048041d7224 */ /* 0x080fe200078e021d */
[----:B------:R-:W-:Y:S01]  /*8740*/  I2IP.S8.S32.SAT R18, R24, R23, R18 ;  /* 0x0000001718127239 */ /* 0x000fe20000001412 */
[----:B------:R-:W-:Y:S01]  /*8750*/  IMAD.MOV.U32 R0, RZ, RZ, R113 ;  /* 0x000000ffff007224 */ /* 0x000fe200078e0071 */
[----:B------:R-:W-:Y:S01]  /*8760*/  SHF.R.S32.HI R4, RZ, 0x18, R108 ;  /* 0x00000018ff047819 */ /* 0x000fe2000001146c */
[-C--:B------:R-:W-:Y:S02]  /*8770*/  IMAD R30, R87, R72.reuse, R30 ;  /* 0x00000048571e7224 */ /* 0x080fe400078e021e */
[----:B------:R-:W-:Y:S01]  /*8780*/  IMAD R31, R0, R72, R31 ;  /* 0x00000048001f7224 */ /* 0x000fe200078e021f */
        /* <DEDUP_REMOVED lines=8> */
[----:B------:R-:W-:Y:S01]  /*8810*/  MOV R0, R107 ;  /* 0x0000006b00007202 */ /* 0x000fe20000000f00 */
[-C--:B------:R-:W-:Y:S02]  /*8820*/  IMAD R34, R89, R72.reuse, R34 ;  /* 0x0000004859227224 */ /* 0x080fe400078e0222 */
[-C--:B------:R-:W-:Y:S01]  /*8830*/  IMAD R35, R2, R72.reuse, R35 ;  /* 0x0000004802237224 */ /* 0x080fe200078e0223 */
[----:B------:R-:W-:Y:S01]  /*8840*/  MOV R2, R101 ;  /* 0x0000006500027202 */ /* 0x000fe20000000f00 */
[----:B------:R-:W-:Y:S01]  /*8850*/  IMAD R38, R70, R43, RZ ;  /* 0x0000002b46267224 */ /* 0x000fe200078e02ff */
[----:B------:R-:W-:Y:S01]  /*8860*/  I2IP.S8.S32.SAT R33, R34, R33, RZ ;  /* 0x0000002122217239 */ /* 0x000fe200000014ff */
[-C--:B------:R-:W-:Y:S01]  /*8870*/  IMAD R36, R3, R72.reuse, R36 ;  /* 0x0000004803247224 */ /* 0x080fe200078e0224 */
[----:B------:R-:W-:Y:S01]  /*8880*/  SHF.R.S32.HI R3, RZ, 0x18, R105 ;  /* 0x00000018ff037819 */ /* 0x000fe20000011469 */
[-C--:B------:R-:W-:Y:S01]  /*8890*/  IMAD R37, R4, R72.reuse, R37 ;  /* 0x0000004804257224 */ /* 0x080fe200078e0225 */
[----:B------:R-:W-:Y:S01]  /*88a0*/  I2IP.S8.S32.SAT R32, R32, R31, R33 ;  /* 0x0000001f20207239 */ /* 0x000fe20000001421 */
        /* <DEDUP_REMOVED lines=8> */
[----:B------:R-:W-:Y:S01]  /*8930*/  IMAD R43, R70, R48, RZ ;  /* 0x00000030462b7224 */ /* 0x000fe200078e02ff */
[----:B------:R-:W-:Y:S01]  /*8940*/  I2IP.S8.S32.SAT R33, R36, R35, R37 ;  /* 0x0000002324217239 */ /* 0x000fe20000001425 */
[----:B------:R-:W-:Y:S01]  /*8950*/  IMAD R41, R0, R72, R41 ;  /* 0x0000004800297224 */ /* 0x000fe200078e0229 */
[----:B------:R-:W-:Y:S01]  /*8960*/  MOV R0, R106 ;  /* 0x0000006a00007202 */ /* 0x000fe20000000f00 */
[-C--:B------:R-:W-:Y:S02]  /*8970*/  IMAD R42, R93, R72.reuse, R42 ;  /* 0x000000485d2a7224 */ /* 0x080fe400078e022a */
        /* <DEDUP_REMOVED lines=11> */
[-C--:B------:R-:W-:Y:S02]  /*8a30*/  IMAD R47, R0, R72.reuse, R47 ;  /* 0x00000048002f7224 */ /* 0x080fe400078e022f */
[----:B------:R-:W-:Y:S01]  /*8a40*/  IMAD R48, R3, R72, R48 ;  /* 0x0000004803307224 */ /* 0x000fe200078e0230 */
[----:B------:R-:W-:Y:S01]  /*8a50*/  SHF.R.S32.HI R3, RZ, 0x18, R90 ;  /* 0x00000018ff037819 */ /* 0x000fe2000001145a */
[----:B------:R-:W-:Y:S01]  /*8a60*/  IMAD R51, R70, R56, RZ ;  /* 0x0000003846337224 */ /* 0x000fe200078e02ff */
[----:B------:R-:W-:Y:S01]  /*8a70*/  I2IP.S8.S32.SAT R35, R46, R45, RZ ;  /* 0x0000002d2e237239 */ /* 0x000fe200000014ff */
[-C--:B------:R-:W-:Y:S01]  /*8a80*/  IMAD R49, R2, R72.reuse, R49 ;  /* 0x0000004802317224 */ /* 0x080fe200078e0231 */
[----:B------:R-:W-:Y:S01]  /*8a90*/  SHF.R.S32.HI R2, RZ, 0x18, R88 ;  /* 0x00000018ff027819 */ /* 0x000fe20000011458 */
[----:B------:R-:W-:Y:S01]  /*8aa0*/  IMAD.MOV.U32 R0, RZ, RZ, R92 ;  /* 0x000000ffff007224 */ /* 0x000fe200078e005c */
[----:B------:R-:W-:Y:S01]  /*8ab0*/  I2IP.S8.S32.SAT R35, R44, R43, R35 ;  /* 0x0000002b2c237239 */ /* 0x000fe20000001423 */
[-C--:B------:R-:W-:Y:S02]  /*8ac0*/  IMAD R50, R73, R72.reuse, R50 ;  /* 0x0000004849327224 */ /* 0x080fe400078e0232 */
[----:B------:R-:W-:Y:S01]  /*8ad0*/  IMAD R51, R0, R72, R51 ;  /* 0x0000004800337224 */ /* 0x000fe200078e0233 */
[----:B------:R-:W-:Y:S01]  /*8ae0*/  MOV R0, R86 ;  /* 0x0000005600007202 */ /* 0x000fe20000000f00 */
[----:B------:R-:W-:Y:S01]  /*8af0*/  IMAD R53, R70, R58, RZ ;  /* 0x0000003a46357224 */ /* 0x000fe200078e02ff */
[----:B------:R-:W-:Y:S01]  /*8b00*/  I2IP.S8.S32.SAT R49, R50, R49, RZ ;  /* 0x0000003132317239 */ /* 0x000fe200000014ff */
[-C--:B------:R-:W-:Y:S01]  /*8b10*/  IMAD R52, R3, R72.reuse, R52 ;  /* 0x0000004803347224 */ /* 0x080fe200078e0234 */
[----:B------:R-:W-:Y:S01]  /*8b20*/  SHF.R.S32.HI R3, RZ, 0x18, R84 ;  /* 0x00000018ff037819 */ /* 0x000fe20000011454 */
[----:B------:R-:W-:Y:S01]  /*8b30*/  IMAD R53, R2, R72, R53 ;  /* 0x0000004802357224 */ /* 0x000fe200078e0235 */
[----:B------:R-:W-:Y:S01]  /*8b40*/  MOV R2, R80 ;  /* 0x0000005000027202 */ /* 0x000fe20000000f00 */
[----:B------:R-:W-:Y:S01]  /*8b50*/  IMAD.SHL.U32 R82, R98, 0x100, RZ ;  /* 0x0000010062527824 */ /* 0x000fe200078e00ff */
[----:B------:R-:W-:Y:S01]  /*8b60*/  I2IP.S8.S32.SAT R48, R48, R47, R49 ;  /* 0x0000002f30307239 */ /* 0x000fe20000001431 */
[----:B------:R-:W-:Y:S02]  /*8b70*/  IMAD R54, R75, R72, R54 ;  /* 0x000000484b367224 */ /* 0x000fe400078e0236 */
[C---:B------:R-:W-:Y:S02]  /*8b80*/  IMAD R56, R70.reuse, R61, RZ ;  /* 0x0000003d46387224 */ /* 0x040fe400078e02ff */
[----:B------:R-:W-:Y:S01]  /*8b90*/  IMAD R61, R70, R66, RZ ;  /* 0x00000042463d7224 */ /* 0x000fe200078e02ff */
[----:B------:R-:W-:Y:S01]  /*8ba0*/  I2IP.S8.S32.SAT R66, R13, R12, R14 ;  /* 0x0000000c0d427239 */ /* 0x000fe2000000140e */
[-C--:B------:R-:W-:Y:S01]  /*8bb0*/  IMAD R55, R0, R72.reuse, R55 ;  /* 0x0000004800377224 */ /* 0x080fe200078e0237 */
[----:B------:R-:W-:Y:S01]  /*8bc0*/  SHF.R.S32.HI R0, RZ, 0x18, R82 ;  /* 0x00000018ff007819 */ /* 0x000fe20000011452 */
[-C--:B------:R-:W-:Y:S01]  /*8bd0*/  IMAD R56, R3, R72.reuse, R56 ;  /* 0x0000004803387224 */ /* 0x080fe200078e0238 */
[----:B------:R-:W-:Y:S01]  /*8be0*/  I2IP.S8.S32.SAT R49, R54, R53, RZ ;  /* 0x0000003536317239 */ /* 0x000fe200000014ff */
[----:B------:R1:W-:Y:S01]  /*8bf0*/  STS.128 [R135+UR44+0x6200], R64 ;  /* 0x0062004087007988 */ /* 0x0003e20008000c2c */
[----:B------:R-:W-:Y:S01]  /*8c00*/  IMAD R58, R70, R63, RZ ;  /* 0x0000003f463a7224 */ /* 0x000fe200078e02ff */
[----:B------:R-:W-:Y:S01]  /*8c10*/  SHF.R.S32.HI R3, RZ, 0x18, R76 ;  /* 0x00000018ff037819 */ /* 0x000fe2000001144c */
[-C--:B------:R-:W-:Y:S01]  /*8c20*/  IMAD R57, R0, R72.reuse, R57 ;  /* 0x0000004800397224 */ /* 0x080fe200078e0239 */
[----:B------:R-:W-:Y:S01]  /*8c30*/  I2IP.S8.S32.SAT R49, R52, R51, R49 ;  /* 0x0000003334317239 */ /* 0x000fe20000001431 */
[-C--:B------:R-:W-:Y:S02]  /*8c40*/  IMAD R58, R97, R72.reuse, R58 ;  /* 0x00000048613a7224 */ /* 0x080fe400078e023a */
[-C--:B------:R-:W-:Y:S01]  /*8c50*/  IMAD R59, R2, R72.reuse, R59 ;  /* 0x00000048023b7224 */ /* 0x080fe200078e023b */
[----:B------:R1:W-:Y:S01]  /*8c60*/  STS.128 [R157+0x6200], R16 ;  /* 0x006200109d007388 */ /* 0x0003e20000000c00 */
[-C--:B------:R-:W-:Y:S01]  /*8c70*/  IMAD R60, R3, R72.reuse, R60 ;  /* 0x00000048033c7224 */ /* 0x080fe200078e023c */
[----:B------:R-:W-:Y:S01]  /*8c80*/  I2IP.S8.S32.SAT R50, R58, R57, RZ ;  /* 0x000000393a327239 */ /* 0x000fe200000014ff */
[-C--:B------:R-:W-:Y:S02]  /*8c90*/  IMAD R61, R4, R72.reuse, R61 ;  /* 0x00000048043d7224 */ /* 0x080fe400078e023d */
[----:B------:R-:W-:Y:S01]  /*8ca0*/  IMAD R62, R99, R72, R62 ;  /* 0x00000048633e7224 */ /* 0x000fe200078e023e */
[----:B------:R-:W-:Y:S02]  /*8cb0*/  I2IP.S8.S32.SAT R50, R56, R55, R50 ;  /* 0x0000003738327239 */ /* 0x000fe40000001432 */
[----:B------:R1:W-:Y:S02]  /*8cc0*/  STS.128 [R156+0x6200], R32 ;  /* 0x006200209c007388 */ /* 0x0003e40000000c00 */
        /* <DEDUP_REMOVED lines=12> */
[----:B------:R-:W-:Y:S02]  /*8d90*/  UIADD3 UR9, UPT, UPT, UR49, 0x40, URZ ;  /* 0x0000004031097890 */ /* 0x000fe4000fffe0ff */
[----:B------:R-:W-:Y:S01]  /*8da0*/  UIADD3 UR8, UPT, UPT, UR44, 0x6200, URZ ;  /* 0x000062002c087890 */ /* 0x000fe2000fffe0ff */
[----:B------:R-:W-:Y:S01]  /*8db0*/  UMOV UR10, UR50 ;  /* 0x00000032000a7c82 */ /* 0x000fe20008000000 */
[----:B------:R-:W-:Y:S01]  /*8dc0*/  UMOV UR11, UR36 ;  /* 0x00000024000b7c82 */ /* 0x000fe20008000000 */
[----:B--2---:R-:W-:Y:S04]  /*8dd0*/  UIADD3 UR4, UP0, UPT, UR6, 0x680, URZ ;  /* 0x0000068006047890 */ /* 0x004fe8000ff1e0ff */
[----:B------:R-:W-:Y:S09]  /*8de0*/  UIADD3.X UR5, UPT, UPT, URZ, UR7, URZ, UP0, !UPT ;  /* 0x00000007ff057290 */ /* 0x000ff200087fe4ff */
[----:B------:R2:W-:Y:S01]  /*8df0*/  UTMASTG.3D [UR8], [UR4] ;  /* 0x00000008040073b5 */ /* 0x0005e20008010000 */
[----:B------:R0:W-:Y:S01]  /*8e00*/  UTMACMDFLUSH ;  /* 0x00000000000079b7 */ /* 0x0001e20000000000 */
[----:B--2---:R-:W-:Y:S04]  /*8e10*/  DEPBAR.LE SB0, 0x1 ;  /* 0x000080400000791a */ /* 0x004fe80000000000 */
.L_x_120:
[----:B------:R-:W-:Y:S05]  /*8e20*/  BSYNC.RECONVERGENT B0 ;  /* 0x0000000000007941 */ /* 0x000fea0003800200 */
.L_x_119:
[----:B------:R-:W-:Y:S01]  /*8e30*/  R2UR UR4, R142 ;  /* 0x000000008e0472ca */ /* 0x000fe200000e0000 */
[----:B------:R-:W-:Y:S01]  /*8e40*/  BAR.SYNC.DEFER_BLOCKING 0x1, 0x80 ;  /* 0x0042000000007b1d */ /* 0x000fe20000010000 */
[----:B------:R-:W-:Y:S01]  /*8e50*/  ISETP.NE.AND P0, PT, R145, 0x2, PT ;  /* 0x000000029100780c */ /* 0x000fe20003f05270 */
[----:B------:R-:W-:Y:S01]  /*8e60*/  UISETP.NE.AND UP0, UPT, UR45, URZ, UPT ;  /* 0x000000ff2d00728c */ /* 0x000fe2000bf05270 */
[C---:B------:R-:W-:Y:S01]  /*8e70*/  ISETP.NE.AND P1, PT, R68.reuse, 0x4, PT ;  /* 0x000000044400780c */ /* 0x040fe20003f25270 */
[----:B------:R-:W-:Y:S01]  /*8e80*/  UIADD3 UR20, UPT, UPT, UR37, UR63, URZ ;  /* 0x0000003f25147290 */ /* 0x000fe2000fffe0ff */
[----:B------:R-:W-:Y:S02]  /*8e90*/  SEL R2, RZ, 0x1, P0 ;  /* 0x00000001ff027807 */ /* 0x000fe40000000000 */
[----:B------:R-:W-:Y:S02]  /*8ea0*/  SEL R0, RZ, 0x1, P1 ;  /* 0x00000001ff007807 */ /* 0x000fe40000800000 */
[----:B------:R-:W-:Y:S02]  /*8eb0*/  LOP3.LUT R147, R147, R2, RZ, 0x3c, !PT ;  /* 0x0000000293937212 */ /* 0x000fe400078e3cff */
[----:B------:R-:W-:Y:S01]  /*8ec0*/  LOP3.LUT R149, R149, R0, RZ, 0x3c, !PT ;  /* 0x0000000095957212 */ /* 0x000fe200078e3cff */
[----:B------:R-:W-:Y:S01]  /*8ed0*/  UIADD3 UR16, UPT, UPT, UR38, UR4, URZ ;  /* 0x0000000426107290 */ /* 0x000fe2000fffe0ff */
[----:B------:R-:W-:Y:S02]  /*8ee0*/  SEL R145, R145, RZ, P0 ;  /* 0x000000ff91917207 */ /* 0x000fe40000000000 */
[----:B------:R-:W-:Y:S01]  /*8ef0*/  SEL R68, R68, RZ, P1 ;  /* 0x000000ff44447207 */ /* 0x000fe20000800000 */
[----:B------:R-:W-:Y:S01]  /*8f00*/  UMOV UR36, UR59 ;  /* 0x0000003b00247c82 */ /* 0x000fe20008000000 */
[----:B------:R-:W-:Y:S07]  /*8f10*/  BRA.U UP0, `(.L_x_121) ;  /* 0xffffffc500287547 */ /* 0x000fee000b83ffff */
[----:B------:R-:W-:Y:S05]  /*8f20*/  EXIT ;  /* 0x000000000000794d */ /* 0x000fea0003800000 */
.L_x_24:
[----:B--2---:R2:W3:Y:S02]  /*8f30*/  SYNCS.PHASECHK.TRANS64.TRYWAIT P0, [R3+URZ+0xd0], R2 ;  /* 0x0000d002030075a7 */ /* 0x0044e400080011ff */
[----:B---3--:R-:W-:Y:S05]  /*8f40*/  @!P0 NANOSLEEP.SYNCS 0x989680 ;  /* 0x009896800000895d */ /* 0x008fea0003900000 */
[----:B------:R-:W3:Y:S02]  /*8f50*/  @!P0 SYNCS.PHASECHK.TRANS64 P0, [R3+URZ+0xd0], R2 ;  /* 0x0000d002030085a7 */ /* 0x000ee400080010ff */
[----:B---3--:R-:W-:Y:S05]  /*8f60*/  @!P0 BRA `(.L_x_24) ;  /* 0xfffffffc00f08947 */ /* 0x008fea000383ffff */
[----:B------:R-:W-:Y:S05]  /*8f70*/  BRA `(.L_x_122) ;  /* 0xffffff88009c7947 */ /* 0x000fea000383ffff */
.L_x_27:
[----:B-1----:R-:W-:-:S07]  /*8f80*/  MOV R0, UR33 ;  /* 0x0000002100007c02 */ /* 0x002fce0008000f00 */
.L_x_123:
[----:B-1----:R1:W2:Y:S02]  /*8f90*/  SYNCS.PHASECHK.TRANS64.TRYWAIT P0, [R0+URZ+0x18], R3 ;  /* 0x00001803000075a7 */ /* 0x0022a400080011ff */
[----:B--2---:R-:W-:Y:S05]  /*8fa0*/  @!P0 NANOSLEEP.SYNCS 0x989680 ;  /* 0x009896800000895d */ /* 0x004fea0003900000 */
[----:B------:R-:W2:Y:S02]  /*8fb0*/  @!P0 SYNCS.PHASECHK.TRANS64 P0, [R0+URZ+0x18], R3 ;  /* 0x00001803000085a7 */ /* 0x000ea400080010ff */
[----:B--2---:R-:W-:Y:S05]  /*8fc0*/  @!P0 BRA `(.L_x_123) ;  /* 0xfffffffc00f08947 */ /* 0x004fea000383ffff */
[----:B------:R-:W-:Y:S05]  /*8fd0*/  BRA `(.L_x_26) ;  /* 0xffffff8800f47947 */ /* 0x000fea000383ffff */
.L_x_34:
[----:B-1----:R-:W-:-:S07]  /*8fe0*/  MOV R0, UR17 ;  /* 0x0000001100007c02 */ /* 0x002fce0008000f00 */
.L_x_124:
[----:B-1----:R1:W2:Y:S02]  /*8ff0*/  SYNCS.PHASECHK.TRANS64.TRYWAIT P0, [R0+URZ+0x18], R3 ;  /* 0x00001803000075a7 */ /* 0x0022a400080011ff */
[----:B--2---:R-:W-:Y:S05]  /*9000*/  @!P0 NANOSLEEP.SYNCS 0x989680 ;  /* 0x009896800000895d */ /* 0x004fea0003900000 */
[----:B------:R-:W2:Y:S02]  /*9010*/  @!P0 SYNCS.PHASECHK.TRANS64 P0, [R0+URZ+0x18], R3 ;  /* 0x00001803000085a7 */ /* 0x000ea400080010ff */
[----:B--2---:R-:W-:Y:S05]  /*9020*/  @!P0 BRA `(.L_x_124) ;  /* 0xfffffffc00f08947 */ /* 0x004fea000383ffff */
[----:B------:R-:W-:Y:S05]  /*9030*/  BRA `(.L_x_33) ;  /* 0xffffff8c00b47947 */ /* 0x000fea000383ffff */
.L_x_39:
[----:B-1----:R1:W2:Y:S02]  /*9040*/  SYNCS.PHASECHK.TRANS64.TRYWAIT P0, [R3+URZ+0x60], R0 ;  /* 0x00006000030075a7 */ /* 0x0022a400080011ff */
[----:B--2---:R-:W-:Y:S05]  /*9050*/  @!P0 NANOSLEEP.SYNCS 0x989680 ;  /* 0x009896800000895d */ /* 0x004fea0003900000 */
[----:B------:R-:W2:Y:S02]  /*9060*/  @!P0 SYNCS.PHASECHK.TRANS64 P0, [R3+URZ+0x60], R0 ;  /* 0x00006000030085a7 */ /* 0x000ea400080010ff */
[----:B--2---:R-:W-:Y:S05]  /*9070*/  @!P0 BRA `(.L_x_39) ;  /* 0xfffffffc00f08947 */ /* 0x004fea000383ffff */
[----:B------:R-:W-:Y:S05]  /*9080*/  BRA `(.L_x_125) ;  /* 0xffffff90005c7947 */ /* 0x000fea000383ffff */
.L_x_43:
[----:B-1----:R-:W-:-:S07]  /*9090*/  MOV R0, UR4 ;  /* 0x0000000400007c02 */ /* 0x002fce0008000f00 */
.L_x_126:
[----:B-1----:R1:W2:Y:S02]  /*90a0*/  SYNCS.PHASECHK.TRANS64.TRYWAIT P0, [R0+URZ], R3 ;  /* 0x00000003000075a7 */ /* 0x0022a400080011ff */
[----:B--2---:R-:W-:Y:S05]  /*90b0*/  @!P0 NANOSLEEP.SYNCS 0x989680 ;  /* 0x009896800000895d */ /* 0x004fea0003900000 */
[----:B------:R-:W2:Y:S02]  /*90c0*/  @!P0 SYNCS.PHASECHK.TRANS64 P0, [R0+URZ], R3 ;  /* 0x00000003000085a7 */ /* 0x000ea400080010ff */
[----:B--2---:R-:W-:Y:S05]  /*90d0*/  @!P0 BRA `(.L_x_126) ;  /* 0xfffffffc00f08947 */ /* 0x004fea000383ffff */
[----:B------:R-:W-:Y:S05]  /*90e0*/  BRA `(.L_x_127) ;  /* 0xffffff9800047947 */ /* 0x000fea000383ffff */
.L_x_44:
[----:B------:R-:W-:-:S07]  /*90f0*/  MOV R0, UR5 ;  /* 0x0000000500007c02 */ /* 0x000fce0008000f00 */
.L_x_128:
[----:B-1----:R1:W2:Y:S02]  /*9100*/  SYNCS.PHASECHK.TRANS64.TRYWAIT P0, [R0+URZ], R3 ;  /* 0x00000003000075a7 */ /* 0x0022a400080011ff */
[----:B--2---:R-:W-:Y:S05]  /*9110*/  @!P0 NANOSLEEP.SYNCS 0x989680 ;  /* 0x009896800000895d */ /* 0x004fea0003900000 */
[----:B------:R-:W2:Y:S02]  /*9120*/  @!P0 SYNCS.PHASECHK.TRANS64 P0, [R0+URZ], R3 ;  /* 0x00000003000085a7 */ /* 0x000ea400080010ff */
[----:B--2---:R-:W-:Y:S05]  /*9130*/  @!P0 BRA `(.L_x_128) ;  /* 0xfffffffc00f08947 */ /* 0x004fea000383ffff */
[----:B------:R-:W-:Y:S05]  /*9140*/  BRA `(.L_x_129) ;  /* 0xffffff9800107947 */ /* 0x000fea000383ffff */
.L_x_47:
[----:B-1----:R1:W2:Y:S02]  /*9150*/  SYNCS.PHASECHK.TRANS64.TRYWAIT P0, [R2+URZ+0xc0], R5 ;  /* 0x0000c005020075a7 */ /* 0x0022a400080011ff */
[----:B--2---:R-:W-:Y:S05]  /*9160*/  @!P0 NANOSLEEP.SYNCS 0x989680 ;  /* 0x009896800000895d */ /* 0x004fea0003900000 */
[----:B------:R-:W2:Y:S02]  /*9170*/  @!P0 SYNCS.PHASECHK.TRANS64 P0, [R2+URZ+0xc0], R5 ;  /* 0x0000c005020085a7 */ /* 0x000ea400080010ff */
[----:B--2---:R-:W-:Y:S05]  /*9180*/  @!P0 BRA `(.L_x_47) ;  /* 0xfffffffc00f08947 */ /* 0x004fea000383ffff */
[----:B------:R-:W-:Y:S05]  /*9190*/  BRA `(.L_x_130) ;  /* 0xffffff98006c7947 */ /* 0x000fea000383ffff */
.L_x_48:
[----:B------:R-:W-:-:S07]  /*91a0*/  MOV R2, UR4 ;  /* 0x0000000400027c02 */ /* 0x000fce0008000f00 */
.L_x_131:
[----:B-1----:R1:W2:Y:S02]  /*91b0*/  SYNCS.PHASECHK.TRANS64.TRYWAIT P0, [R2+URZ+0x70], R5 ;  /* 0x00007005020075a7 */ /* 0x0022a400080011ff */
[----:B--2---:R-:W-:Y:S05]  /*91c0*/  @!P0 NANOSLEEP.SYNCS 0x989680 ;  /* 0x009896800000895d */ /* 0x004fea0003900000 */
[----:B------:R-:W2:Y:S02]  /*91d0*/  @!P0 SYNCS.PHASECHK.TRANS64 P0, [R2+URZ+0x70], R5 ;  /* 0x00007005020085a7 */ /* 0x000ea400080010ff */
[----:B--2---:R-:W-:Y:S05]  /*91e0*/  @!P0 BRA `(.L_x_131) ;  /* 0xfffffffc00f08947 */ /* 0x004fea000383ffff */
[----:B------:R-:W-:Y:S05]  /*91f0*/  BRA `(.L_x_132) ;  /* 0xffffff98007c7947 */ /* 0x000fea000383ffff */
.L_x_49:
[----:B-1----:R1:W2:Y:S02]  /*9200*/  SYNCS.PHASECHK.TRANS64.TRYWAIT P1, [R2+URZ+0x60], R5 ;  /* 0x00006005020075a7 */ /* 0x0022a400080211ff */
[----:B--2---:R-:W-:Y:S05]  /*9210*/  @!P1 NANOSLEEP.SYNCS 0x989680 ;  /* 0x009896800000995d */ /* 0x004fea0003900000 */
[----:B------:R-:W2:Y:S02]  /*9220*/  @!P1 SYNCS.PHASECHK.TRANS64 P1, [R2+URZ+0x60], R5 ;  /* 0x00006005020095a7 */ /* 0x000ea400080210ff */
[----:B--2---:R-:W-:Y:S05]  /*9230*/  @!P1 BRA `(.L_x_49) ;  /* 0xfffffffc00f09947 */ /* 0x004fea000383ffff */
[----:B------:R-:W-:Y:S05]  /*9240*/  BRA `(.L_x_133) ;  /* 0xffffff9800ac7947 */ /* 0x000fea000383ffff */
.L_x_52:
[----:B------:R-:W-:-:S07]  /*9250*/  MOV R0, UR4 ;  /* 0x0000000400007c02 */ /* 0x000fce0008000f00 */
.L_x_134:
[----:B-1----:R1:W2:Y:S02]  /*9260*/  SYNCS.PHASECHK.TRANS64.TRYWAIT P0, [R0+URZ+0x70], R3 ;  /* 0x00007003000075a7 */ /* 0x0022a400080011ff */
[----:B--2---:R-:W-:Y:S05]  /*9270*/  @!P0 NANOSLEEP.SYNCS 0x989680 ;  /* 0x009896800000895d */ /* 0x004fea0003900000 */
[----:B------:R-:W2:Y:S02]  /*9280*/  @!P0 SYNCS.PHASECHK.TRANS64 P0, [R0+URZ+0x70], R3 ;  /* 0x00007003000085a7 */ /* 0x000ea400080010ff */
[----:B--2---:R-:W-:Y:S05]  /*9290*/  @!P0 BRA `(.L_x_134) ;  /* 0xfffffffc00f08947 */ /* 0x004fea000383ffff */
[----:B------:R-:W-:Y:S05]  /*92a0*/  BRA `(.L_x_51) ;  /* 0xffffff9c00007947 */ /* 0x000fea000383ffff */
.L_x_61:
[----:B-1----:R-:W-:-:S04]  /*92b0*/  MOV R0, UR5 ;  /* 0x0000000500007c02 */ /* 0x002fc80008000f00 */
[----:B------:R1:W2:Y:S03]  /*92c0*/  SYNCS.PHASECHK.TRANS64.TRYWAIT P0, [R0+URZ+0x8], R7 ;  /* 0x00000807000075a7 */ /* 0x0002a600080011ff */
[----:B--2---:R-:W-:Y:S05]  /*92d0*/  @!P0 NANOSLEEP.SYNCS 0x989680 ;  /* 0x009896800000895d */ /* 0x004fea0003900000 */
[----:B------:R-:W2:Y:S02]  /*92e0*/  @!P0 SYNCS.PHASECHK.TRANS64 P0, [R0+URZ+0x8], R7 ;  /* 0x00000807000085a7 */ /* 0x000ea400080010ff */
[----:B--2---:R-:W-:Y:S05]  /*92f0*/  @!P0 BRA `(.L_x_61) ;  /* 0xfffffffc00ec8947 */ /* 0x004fea000383ffff */
[----:B------:R-:W-:Y:S05]  /*9300*/  BRA `(.L_x_60) ;  /* 0xffffff9c00b47947 */ /* 0x000fea000383ffff */
.L_x_63:
[----:B------:R-:W-:Y:S01]  /*9310*/  BSSY B0, `(.L_x_135) ;  /* 0x0000006000007945 */ /* 0x000fe20003800000 */
[----:B------:R-:W-:-:S07]  /*9320*/  MOV R15, 0xffffffff ;  /* 0xffffffff000f7802 */ /* 0x000fce0000000f00 */
[----:B-1---5:R-:W-:Y:S05]  /*9330*/  WARPSYNC.COLLECTIVE R15, `(.L_x_136) ;  /* 0x000000000f0c7348 */ /* 0x022fea0003c00000 */
[----:B------:R-:W-:Y:S02]  /*9340*/  ELECT P6, UR79, PT ;  /* 0x00000000004f782f */ /* 0x000fe400038c0000 */
[----:B------:R-:W-:Y:S01]  /*9350*/  MOV R14, UR79 ;  /* 0x0000004f000e7c02 */ /* 0x000fe20008000f00 */
[----:B-1---5:R-:W-:Y:S10]  /*9360*/  ENDCOLLECTIVE ;  /* 0x000000000000791b */ /* 0x022ff40003800000 */
.L_x_136:
[----:B------:R-:W-:Y:S05]  /*9370*/  BSYNC B0 ;  /* 0x0000000000007941 */ /* 0x000fea0003800000 */
.L_x_135:
[----:B------:R-:W-:Y:S01]  /*9380*/  PLOP3.LUT P0, PT, P6, PT, PT, 0x80, 0x8 ;  /* 0x000000000008781c */ /* 0x000fe2000370f070 */
[----:B------:R-:W-:-:S12]  /*9390*/  BRA `(.L_x_137) ;  /* 0xffffff9c00e07947 */ /* 0x000fd8000383ffff */
.L_x_65:
[----:B-1----:R-:W-:-:S04]  /*93a0*/  MOV R0, UR5 ;  /* 0x0000000500007c02 */ /* 0x002fc80008000f00 */
[----:B------:R1:W2:Y:S03]  /*93b0*/  SYNCS.PHASECHK.TRANS64.TRYWAIT P0, [R0+URZ+0x8], R5 ;  /* 0x00000805000075a7 */ /* 0x0002a600080011ff */
[----:B--2---:R-:W-:Y:S05]  /*93c0*/  @!P0 NANOSLEEP.SYNCS 0x989680 ;  /* 0x009896800000895d */ /* 0x004fea0003900000 */
[----:B------:R-:W2:Y:S02]  /*93d0*/  @!P0 SYNCS.PHASECHK.TRANS64 P0, [R0+URZ+0x8], R5 ;  /* 0x00000805000085a7 */ /* 0x000ea400080010ff */
[----:B--2---:R-:W-:Y:S05]  /*93e0*/  @!P0 BRA `(.L_x_65) ;  /* 0xfffffffc00ec8947 */ /* 0x004fea000383ffff */
[----:B------:R-:W-:Y:S05]  /*93f0*/  BRA `(.L_x_64) ;  /* 0xffffff9c00e47947 */ /* 0x000fea000383ffff */
.L_x_66:
[----:B-1----:R1:W2:Y:S02]  /*9400*/  SYNCS.PHASECHK.TRANS64.TRYWAIT P0, [R0+URZ+0x60], R5 ;  /* 0x00006005000075a7 */ /* 0x0022a400080011ff */
[----:B--2---:R-:W-:Y:S05]  /*9410*/  @!P0 NANOSLEEP.SYNCS 0x989680 ;  /* 0x009896800000895d */ /* 0x004fea0003900000 */
[----:B------:R-:W2:Y:S02]  /*9420*/  @!P0 SYNCS.PHASECHK.TRANS64 P0, [R0+URZ+0x60], R5 ;  /* 0x00006005000085a7 */ /* 0x000ea400080010ff */
[----:B--2---:R-:W-:Y:S05]  /*9430*/  @!P0 BRA `(.L_x_66) ;  /* 0xfffffffc00f08947 */ /* 0x004fea000383ffff */
[----:B------:R-:W-:Y:S05]  /*9440*/  BRA `(.L_x_138) ;  /* 0xffffffa000d07947 */ /* 0x000fea000383ffff */
.L_x_68:
[----:B------:R-:W-:-:S07]  /*9450*/  MOV R0, UR31 ;  /* 0x0000001f00007c02 */ /* 0x000fce0008000f00 */
.L_x_139:
[----:B-1----:R1:W2:Y:S02]  /*9460*/  SYNCS.PHASECHK.TRANS64.TRYWAIT P0, [R0+URZ+0xa0], R5 ;  /* 0x0000a005000075a7 */ /* 0x0022a400080011ff */
[----:B--2---:R-:W-:Y:S05]  /*9470*/  @!P0 NANOSLEEP.SYNCS 0x989680 ;  /* 0x009896800000895d */ /* 0x004fea0003900000 */
[----:B------:R-:W2:Y:S02]  /*9480*/  @!P0 SYNCS.PHASECHK.TRANS64 P0, [R0+URZ+0xa0], R5 ;  /* 0x0000a005000085a7 */ /* 0x000ea400080010ff */
[----:B--2---:R-:W-:Y:S05]  /*9490*/  @!P0 BRA `(.L_x_139) ;  /* 0xfffffffc00f08947 */ /* 0x004fea000383ffff */
[----:B------:R-:W-:Y:S05]  /*94a0*/  BRA `(.L_x_140) ;  /* 0xffffffa4001c7947 */ /* 0x000fea000383ffff */
.L_x_71:
[----:B------:R-:W-:Y:S07]  /*94b0*/  MOV R0, UR5 ;  /* 0x0000000500007c02 */ /* 0x000fee0008000f00 */
.L_x_141:
[----:B-1----:R1:W2:Y:S02]  /*94c0*/  SYNCS.PHASECHK.TRANS64.TRYWAIT P0, [R0+URZ], R5 ;  /* 0x00000005000075a7 */ /* 0x0022a400080011ff */
[----:B--2---:R-:W-:Y:S05]  /*94d0*/  @!P0 NANOSLEEP.SYNCS 0x989680 ;  /* 0x009896800000895d */ /* 0x004fea0003900000 */
[----:B------:R-:W2:Y:S02]  /*94e0*/  @!P0 SYNCS.PHASECHK.TRANS64 P0, [R0+URZ], R5 ;  /* 0x00000005000085a7 */ /* 0x000ea400080010ff */
[----:B--2---:R-:W-:Y:S05]  /*94f0*/  @!P0 BRA `(.L_x_141) ;  /* 0xfffffffc00f08947 */ /* 0x004fea000383ffff */
[----:B------:R-:W-:Y:S05]  /*9500*/  BRA `(.L_x_70) ;  /* 0xffffffa400307947 */ /* 0x000fea000383ffff */
.L_x_75:
[----:B-1----:R-:W-:-:S07]  /*9510*/  MOV R0, UR4 ;  /* 0x0000000400007c02 */ /* 0x002fce0008000f00 */
.L_x_142:
[----:B-1----:R1:W2:Y:S02]  /*9520*/  SYNCS.PHASECHK.TRANS64.TRYWAIT P0, [R0+URZ], R3 ;  /* 0x00000003000075a7 */ /* 0x0022a400080011ff */
[----:B--2---:R-:W-:Y:S05]  /*9530*/  @!P0 NANOSLEEP.SYNCS 0x989680 ;  /* 0x009896800000895d */ /* 0x004fea0003900000 */
[----:B------:R-:W2:Y:S02]  /*9540*/  @!P0 SYNCS.PHASECHK.TRANS64 P0, [R0+URZ], R3 ;  /* 0x00000003000085a7 */ /* 0x000ea400080010ff */
[----:B--2---:R-:W-:Y:S05]  /*9550*/  @!P0 BRA `(.L_x_142) ;  /* 0xfffffffc00f08947 */ /* 0x004fea000383ffff */
[----:B------:R-:W-:Y:S05]  /*9560*/  BRA `(.L_x_143) ;  /* 0xffffffa800247947 */ /* 0x000fea000383ffff */
.L_x_76:
[----:B------:R-:W-:-:S07]  /*9570*/  MOV R0, UR5 ;  /* 0x0000000500007c02 */ /* 0x000fce0008000f00 */
.L_x_144:
[----:B-1----:R1:W2:Y:S02]  /*9580*/  SYNCS.PHASECHK.TRANS64.TRYWAIT P0, [R0+URZ], R3 ;  /* 0x00000003000075a7 */ /* 0x0022a400080011ff */
[----:B--2---:R-:W-:Y:S05]  /*9590*/  @!P0 NANOSLEEP.SYNCS 0x989680 ;  /* 0x009896800000895d */ /* 0x004fea0003900000 */
[----:B------:R-:W2:Y:S02]  /*95a0*/  @!P0 SYNCS.PHASECHK.TRANS64 P0, [R0+URZ], R3 ;  /* 0x00000003000085a7 */ /* 0x000ea400080010ff */
[----:B--2---:R-:W-:Y:S05]  /*95b0*/  @!P0 BRA `(.L_x_144) ;  /* 0xfffffffc00f08947 */ /* 0x004fea000383ffff */
[----:B------:R-:W-:Y:S05]  /*95c0*/  BRA `(.L_x_145) ;  /* 0xffffffa800307947 */ /* 0x000fea000383ffff */
.L_x_77:
[----:B------:R-:W-:-:S07]  /*95d0*/  MOV R0, UR5 ;  /* 0x0000000500007c02 */ /* 0x000fce0008000f00 */
.L_x_146:
[----:B-1----:R1:W2:Y:S02]  /*95e0*/  SYNCS.PHASECHK.TRANS64.TRYWAIT P0, [R0+URZ], R3 ;  /* 0x00000003000075a7 */ /* 0x0022a400080011ff */
[----:B--2---:R-:W-:Y:S05]  /*95f0*/  @!P0 NANOSLEEP.SYNCS 0x989680 ;  /* 0x009896800000895d */ /* 0x004fea0003900000 */
[----:B------:R-:W2:Y:S02]  /*9600*/  @!P0 SYNCS.PHASECHK.TRANS64 P0, [R0+URZ], R3 ;  /* 0x00000003000085a7 */ /* 0x000ea400080010ff */
[----:B--2---:R-:W-:Y:S05]  /*9610*/  @!P0 BRA `(.L_x_146) ;  /* 0xfffffffc00f08947 */ /* 0x004fea000383ffff */
[----:B------:R-:W-:Y:S05]  /*9620*/  BRA `(.L_x_147) ;  /* 0xffffffa8003c7947 */ /* 0x000fea000383ffff */
.L_x_80:
[----:B------:R-:W-:-:S07]  /*9630*/  MOV R0, UR26 ;  /* 0x0000001a00007c02 */ /* 0x000fce0008000f00 */
.L_x_148:
[----:B-1----:R1:W2:Y:S02]  /*9640*/  SYNCS.PHASECHK.TRANS64.TRYWAIT P1, [R0+URZ+0xe0], R3 ;  /* 0x0000e003000075a7 */ /* 0x0022a400080211ff */
[----:B--2---:R-:W-:Y:S05]  /*9650*/  @!P1 NANOSLEEP.SYNCS 0x989680 ;  /* 0x009896800000995d */ /* 0x004fea0003900000 */
[----:B------:R-:W2:Y:S02]  /*9660*/  @!P1 SYNCS.PHASECHK.TRANS64 P1, [R0+URZ+0xe0], R3 ;  /* 0x0000e003000095a7 */ /* 0x000ea400080210ff */
[----:B--2---:R-:W-:Y:S05]  /*9670*/  @!P1 BRA `(.L_x_148) ;  /* 0xfffffffc00f09947 */ /* 0x004fea000383ffff */
[----:B------:R-:W-:Y:S05]  /*9680*/  BRA `(.L_x_149) ;  /* 0xffffffa800887947 */ /* 0x000fea000383ffff */
.L_x_85:
[----:B--2---:R2:W3:Y:S02]  /*9690*/  SYNCS.PHASECHK.TRANS64.TRYWAIT P0, [R12+URZ+0x60], R9 ;  /* 0x000060090c0075a7 */ /* 0x0044e400080011ff */
[----:B---3--:R-:W-:Y:S05]  /*96a0*/  @!P0 NANOSLEEP.SYNCS 0x989680 ;  /* 0x009896800000895d */ /* 0x008fea0003900000 */
[----:B------:R-:W3:Y:S02]  /*96b0*/  @!P0 SYNCS.PHASECHK.TRANS64 P0, [R12+URZ+0x60], R9 ;  /* 0x000060090c0085a7 */ /* 0x000ee400080010ff */
[----:B---3--:R-:W-:Y:S05]  /*96c0*/  @!P0 BRA `(.L_x_85) ;  /* 0xfffffffc00f08947 */ /* 0x008fea000383ffff */
[----:B------:R-:W-:Y:S05]  /*96d0*/  BRA `(.L_x_150) ;  /* 0xffffffac00a87947 */ /* 0x000fea000383ffff */
.L_x_88:
[----:B------:R-:W-:Y:S07]  /*96e0*/  MOV R0, UR21 ;  /* 0x0000001500007c02 */ /* 0x000fee0008000f00 */
.L_x_151:
[----:B--2---:R2:W3:Y:S02]  /*96f0*/  SYNCS.PHASECHK.TRANS64.TRYWAIT P2, [R0+URZ+0x58], R11 ;  /* 0x0000580b000075a7 */ /* 0x0044e400080411ff */
[----:B---3--:R-:W-:Y:S05]  /*9700*/  @!P2 NANOSLEEP.SYNCS 0x989680 ;  /* 0x009896800000a95d */ /* 0x008fea0003900000 */
[----:B------:R-:W3:Y:S02]  /*9710*/  @!P2 SYNCS.PHASECHK.TRANS64 P2, [R0+URZ+0x58], R11 ;  /* 0x0000580b0000a5a7 */ /* 0x000ee400080410ff */
[----:B---3--:R-:W-:Y:S05]  /*9720*/  @!P2 BRA `(.L_x_151) ;  /* 0xfffffffc00f0a947 */ /* 0x008fea000383ffff */
[----:B------:R-:W-:Y:S05]  /*9730*/  BRA `(.L_x_87) ;  /* 0xffffffb400107947 */ /* 0x000fea000383ffff */
.L_x_91:
[----:B--2---:R-:W-:Y:S07]  /*9740*/  MOV R0, UR21 ;  /* 0x0000001500007c02 */ /* 0x004fee0008000f00 */
.L_x_152:
[----:B--2---:R2:W3:Y:S02]  /*9750*/  SYNCS.PHASECHK.TRANS64.TRYWAIT P0, [R0+URZ+0x40], R9 ;  /* 0x00004009000075a7 */ /* 0x0044e400080011ff */
[----:B---3--:R-:W-:Y:S05]  /*9760*/  @!P0 NANOSLEEP.SYNCS 0x989680 ;  /* 0x009896800000895d */ /* 0x008fea0003900000 */
[----:B------:R-:W3:Y:S02]  /*9770*/  @!P0 SYNCS.PHASECHK.TRANS64 P0, [R0+URZ+0x40], R9 ;  /* 0x00004009000085a7 */ /* 0x000ee400080010ff */
[----:B---3--:R-:W-:Y:S05]  /*9780*/  @!P0 BRA `(.L_x_152) ;  /* 0xfffffffc00f08947 */ /* 0x008fea000383ffff */
[----:B------:R-:W-:Y:S05]  /*9790*/  BRA `(.L_x_153) ;  /* 0xffffffb4006c7947 */ /* 0x000fea000383ffff */
.L_x_92:
[----:B------:R-:W-:Y:S07]  /*97a0*/  MOV R0, UR21 ;  /* 0x0000001500007c02 */ /* 0x000fee0008000f00 */
.L_x_154:
[----:B--2---:R2:W3:Y:S02]  /*97b0*/  SYNCS.PHASECHK.TRANS64.TRYWAIT P0, [R0+URZ+0x48], R9 ;  /* 0x00004809000075a7 */ /* 0x0044e400080011ff */
[----:B---3--:R-:W-:Y:S05]  /*97c0*/  @!P0 NANOSLEEP.SYNCS 0x989680 ;  /* 0x009896800000895d */ /* 0x008fea0003900000 */
[----:B------:R-:W3:Y:S02]  /*97d0*/  @!P0 SYNCS.PHASECHK.TRANS64 P0, [R0+URZ+0x48], R9 ;  /* 0x00004809000085a7 */ /* 0x000ee400080010ff */
[----:B---3--:R-:W-:Y:S05]  /*97e0*/  @!P0 BRA `(.L_x_154) ;  /* 0xfffffffc00f08947 */ /* 0x008fea000383ffff */
[----:B------:R-:W-:Y:S05]  /*97f0*/  BRA `(.L_x_155) ;  /* 0xffffffb400a87947 */ /* 0x000fea000383ffff */
.L_x_94:
[----:B------:R-:W-:-:S07]  /*9800*/  MOV R0, UR21 ;  /* 0x0000001500007c02 */ /* 0x000fce0008000f00 */
.L_x_156:
[----:B---3--:R3:W4:Y:S02]  /*9810*/  SYNCS.PHASECHK.TRANS64.TRYWAIT P0, [R0+URZ+0x40], R3 ;  /* 0x00004003000075a7 */ /* 0x00872400080011ff */
[----:B----4-:R-:W-:Y:S05]  /*9820*/  @!P0 NANOSLEEP.SYNCS 0x989680 ;  /* 0x009896800000895d */ /* 0x010fea0003900000 */
[----:B------:R-:W4:Y:S02]  /*9830*/  @!P0 SYNCS.PHASECHK.TRANS64 P0, [R0+URZ+0x40], R3 ;  /* 0x00004003000085a7 */ /* 0x000f2400080010ff */
[----:B----4-:R-:W-:Y:S05]  /*9840*/  @!P0 BRA `(.L_x_156) ;  /* 0xfffffffc00f08947 */ /* 0x010fea000383ffff */
[----:B------:R-:W-:Y:S05]  /*9850*/  BRA `(.L_x_157) ;  /* 0xffffffb8001c7947 */ /* 0x000fea000383ffff */
.L_x_96:
[----:B-1----:R1:W2:Y:S02]  /*9860*/  SYNCS.PHASECHK.TRANS64.TRYWAIT P0, [R3+URZ+0x60], R0 ;  /* 0x00006000030075a7 */ /* 0x0022a400080011ff */
[----:B--2---:R-:W-:Y:S05]  /*9870*/  @!P0 NANOSLEEP.SYNCS 0x989680 ;  /* 0x009896800000895d */ /* 0x004fea0003900000 */
[----:B------:R-:W2:Y:S02]  /*9880*/  @!P0 SYNCS.PHASECHK.TRANS64 P0, [R3+URZ+0x60], R0 ;  /* 0x00006000030085a7 */ /* 0x000ea400080010ff */
[----:B--2---:R-:W-:Y:S05]  /*9890*/  @!P0 BRA `(.L_x_96) ;  /* 0xfffffffc00f08947 */ /* 0x004fea000383ffff */
[----:B------:R-:W-:Y:S05]  /*98a0*/  BRA `(.L_x_158) ;  /* 0xffffffb800d87947 */ /* 0x000fea000383ffff */
.L_x_107:
[----:B-1----:R1:W2:Y:S02]  /*98b0*/  SYNCS.PHASECHK.TRANS64.TRYWAIT P1, [R3+URZ+0x30], R0 ;  /* 0x00003000030075a7 */ /* 0x0022a400080211ff */
[----:B--2---:R-:W-:Y:S05]  /*98c0*/  @!P1 NANOSLEEP.SYNCS 0x989680 ;  /* 0x009896800000995d */ /* 0x004fea0003900000 */
[----:B------:R-:W2:Y:S02]  /*98d0*/  @!P1 SYNCS.PHASECHK.TRANS64 P1, [R3+URZ+0x30], R0 ;  /* 0x00003000030095a7 */ /* 0x000ea400080210ff */
[----:B--2---:R-:W-:Y:S05]  /*98e0*/  @!P1 BRA `(.L_x_107) ;  /* 0xfffffffc00f09947 */ /* 0x004fea000383ffff */
[----:B------:R-:W-:Y:S05]  /*98f0*/  BRA `(.L_x_106) ;  /* 0xffffffc800587947 */ /* 0x000fea000383ffff */
.L_x_109:
[----:B-1----:R1:W4:Y:S02]  /*9900*/  SYNCS.PHASECHK.TRANS64.TRYWAIT P0, [R144+URZ+0x80], R5 ;  /* 0x00008005900075a7 */ /* 0x00232400080011ff */
[----:B----4-:R-:W-:Y:S05]  /*9910*/  @!P0 NANOSLEEP.SYNCS 0x989680 ;  /* 0x009896800000895d */ /* 0x010fea0003900000 */
[----:B------:R-:W4:Y:S02]  /*9920*/  @!P0 SYNCS.PHASECHK.TRANS64 P0, [R144+URZ+0x80], R5 ;  /* 0x00008005900085a7 */ /* 0x000f2400080010ff */
[----:B----4-:R-:W-:Y:S05]  /*9930*/  @!P0 BRA `(.L_x_109) ;  /* 0xfffffffc00f08947 */ /* 0x010fea000383ffff */
[----:B------:R-:W-:Y:S05]  /*9940*/  BRA `(.L_x_108) ;  /* 0xffffffc800b47947 */ /* 0x000fea000383ffff */
.L_x_117:
[----:B--2---:R2:W3:Y:S02]  /*9950*/  SYNCS.PHASECHK.TRANS64.TRYWAIT P0, [R114+URZ+0x30], R3 ;  /* 0x00003003720075a7 */ /* 0x0044e400080011ff */
[----:B---3--:R-:W-:Y:S05]  /*9960*/  @!P0 NANOSLEEP.SYNCS 0x989680 ;  /* 0x009896800000895d */ /* 0x008fea0003900000 */
[----:B------:R-:W3:Y:S02]  /*9970*/  @!P0 SYNCS.PHASECHK.TRANS64 P0, [R114+URZ+0x30], R3 ;  /* 0x00003003720085a7 */ /* 0x000ee400080010ff */
[----:B---3--:R-:W-:Y:S05]  /*9980*/  @!P0 BRA `(.L_x_117) ;  /* 0xfffffffc00f08947 */ /* 0x008fea000383ffff */
[----:B------:R-:W-:Y:S05]  /*9990*/  BRA `(.L_x_116) ;  /* 0xffffffdc00b87947 */ /* 0x000fea000383ffff */
        .weak           $__internal_0_$__cuda_sm10x_tcgen05_guardrail_trap_col_being_dealloced_not_returned_by_alloc
        .type           $__internal_0_$__cuda_sm10x_tcgen05_guardrail_trap_col_being_dealloced_not_returned_by_alloc,@function
        .size           $__internal_0_$__cuda_sm10x_tcgen05_guardrail_trap_col_being_dealloced_not_returned_by_alloc,($__internal_1_$__cuda_sm10x_tcgen05_guardrail_trap_phase_invalid_during_alloc - $__internal_0_$__cuda_sm10x_tcgen05_guardrail_trap_col_being_dealloced_not_returned_by_alloc)
$__internal_0_$__cuda_sm10x_tcgen05_guardrail_trap_col_being_dealloced_not_returned_by_alloc:
[----:B------:R-:W-:Y:S05]  /*99a0*/  BPT.TRAP 0x1 ;  /* 0x000000040000795c */ /* 0x000fea0000300000 */
[----:B------:R-:W-:-:S04]  /*99b0*/  HFMA2 R3, -RZ, RZ, 0, 0 ;  /* 0x00000000ff037431 */ /* 0x000fc800000001ff */
[----:B------:R-:W-:Y:S05]  /*99c0*/  RET.REL.NODEC R2 `(_ZN7cutlass13device_kernelINS_4gemm6kernel13GemmUniversalIN4cute5tupleIJiiiiEEENS1_10collective13CollectiveMmaINS1_35MainloopSm100TmaUmmaWarpSpecializedILi3ELi2ELi4ENS5_IJNS4_1CILi2EEESB_NSA_ILi1EEEEEEEENS5_IJNSA_ILi256EEENSA_ILi128EEESG_EEEaNS5_IJlSC_lEEEaSI_NS4_8TiledMMAINS4_8MMA_AtomIJNS4_21SM100_MMA_S8_2x1SM_SSIaaiLi256ELi128ELNS4_4UMMA5MajorE0ELSN_0ELNSM_8SaturateE0EEEEEENS4_6LayoutINS5_IJSC_SC_SC_EEENS5_IJNSA_ILi0EEEST_ST_EEEEENS5_IJNS4_10UnderscoreESW_SW_EEEEENS4_28SM100_TMA_2SM_LOAD_MULTICASTENS4_14ComposedLayoutINS4_7SwizzleILi3ELi4ELi3EEENS4_18smem_ptr_flag_bitsILi8EEENSR_INS5_IJNSA_ILi8EEESG_EEENS5_IJSG_SC_EEEEEEEvNS4_8identityENS4_18SM100_TMA_2SM_LOADES19_vS1A_EENS_8epilogue10collective18CollectiveEpilogueINS1D_23Sm100TmaWarpSpecializedILi2ELi2ELi64ELb0ELb0EEEJNS5_IJSG_SG_SG_EEENS5_IJNSR_ISG_SC_EENSR_INSA_ILi64EEESC_EEEEEaSI_aSI_NS1D_6fusion15FusionCallbacksIS1H_NS1N_17LinearCombinationIaiaiLNS_15FloatRoundStyleE2EEES1I_S1M_JEEENS4_5SM1004TMEM4LOAD26SM100_TMEM_LOAD_32dp32b64xENS4_13SM90_TMA_LOADENS10_INS11_ILi2ELi4ELi3EEES14_NSR_INS5_IJS15_S1K_EEENS5_IJS1K_SC_EEEEEEENS4_39AutoVectorizingCopyWithAssumedAlignmentILi128EEENS4_14SM90_TMA_STOREES22_S24_S24_EEEvvEEEEvNT_6ParamsE) ;  /* 0xffffff64028c7950 */ /* 0x000fea0003c3ffff */
        .weak           $__internal_1_$__cuda_sm10x_tcgen05_guardrail_trap_phase_invalid_during_alloc
        .type           $__internal_1_$__cuda_sm10x_tcgen05_guardrail_trap_phase_invalid_during_alloc,@function
        .size           $__internal_1_$__cuda_sm10x_tcgen05_guardrail_trap_phase_invalid_during_alloc,($__internal_2_$__cuda_sm10x_tcgen05_guardrail_trap_unallocated_columns_being_dealloced - $__internal_1_$__cuda_sm10x_tcgen05_guardrail_trap_phase_invalid_during_alloc)
$__internal_1_$__cuda_sm10x_tcgen05_guardrail_trap_phase_invalid_during_alloc:
[----:B------:R-:W-:Y:S05]  /*99d0*/  BPT.TRAP 0x1 ;  /* 0x000000040000795c */ /* 0x000fea0000300000 */
[----:B------:R-:W-:-:S04]  /*99e0*/  MOV R5, 0x0 ;  /* 0x0000000000057802 */ /* 0x000fc80000000f00 */
[----:B------:R-:W-:Y:S05]  /*99f0*/  RET.REL.NODEC R4 `(_ZN7cutlass13device_kernelINS_4gemm6kernel13GemmUniversalIN4cute5tupleIJiiiiEEENS1_10collective13CollectiveMmaINS1_35MainloopSm100TmaUmmaWarpSpecializedILi3ELi2ELi4ENS5_IJNS4_1CILi2EEESB_NSA_ILi1EEEEEEEENS5_IJNSA_ILi256EEENSA_ILi128EEESG_EEEaNS5_IJlSC_lEEEaSI_NS4_8TiledMMAINS4_8MMA_AtomIJNS4_21SM100_MMA_S8_2x1SM_SSIaaiLi256ELi128ELNS4_4UMMA5MajorE0ELSN_0ELNSM_8SaturateE0EEEEEENS4_6LayoutINS5_IJSC_SC_SC_EEENS5_IJNSA_ILi0EEEST_ST_EEEEENS5_IJNS4_10UnderscoreESW_SW_EEEEENS4_28SM100_TMA_2SM_LOAD_MULTICASTENS4_14ComposedLayoutINS4_7SwizzleILi3ELi4ELi3EEENS4_18smem_ptr_flag_bitsILi8EEENSR_INS5_IJNSA_ILi8EEESG_EEENS5_IJSG_SC_EEEEEEEvNS4_8identityENS4_18SM100_TMA_2SM_LOADES19_vS1A_EENS_8epilogue10collective18CollectiveEpilogueINS1D_23Sm100TmaWarpSpecializedILi2ELi2ELi64ELb0ELb0EEEJNS5_IJSG_SG_SG_EEENS5_IJNSR_ISG_SC_EENSR_INSA_ILi64EEESC_EEEEEaSI_aSI_NS1D_6fusion15FusionCallbacksIS1H_NS1N_17LinearCombinationIaiaiLNS_15FloatRoundStyleE2EEES1I_S1M_JEEENS4_5SM1004TMEM4LOAD26SM100_TMEM_LOAD_32dp32b64xENS4_13SM90_TMA_LOADENS10_INS11_ILi2ELi4ELi3EEES14_NSR_INS5_IJS15_S1K_EEENS5_IJS1K_SC_EEEEEEENS4_39AutoVectorizingCopyWithAssumedAlignmentILi128EEENS4_14SM90_TMA_STOREES22_S24_S24_EEEvvEEEEvNT_6ParamsE) ;  /* 0xffffff6404807950 */ /* 0x000fea0003c3ffff */
        .weak           $__internal_2_$__cuda_sm10x_tcgen05_guardrail_trap_unallocated_columns_being_dealloced
        .type           $__internal_2_$__cuda_sm10x_tcgen05_guardrail_trap_unallocated_columns_being_dealloced,@function
        .size           $__internal_2_$__cuda_sm10x_tcgen05_guardrail_trap_unallocated_columns_being_dealloced,(.L_x_160 - $__internal_2_$__cuda_sm10x_tcgen05_guardrail_trap_unallocated_columns_being_dealloced)
$__internal_2_$__cuda_sm10x_tcgen05_guardrail_trap_unallocated_columns_being_dealloced:
[----:B------:R-:W-:Y:S05]  /*9a00*/  BPT.TRAP 0x1 ;  /* 0x000000040000795c */ /* 0x000fea0000300000 */
[----:B------:R-:W-:-:S04]  /*9a10*/  HFMA2 R3, -RZ, RZ, 0, 0 ;  /* 0x00000000ff037431 */ /* 0x000fc800000001ff */
[----:B------:R-:W-:Y:S05]  /*9a20*/  RET.REL.NODEC R2 `(_ZN7cutlass13device_kernelINS_4gemm6kernel13GemmUniversalIN4cute5tupleIJiiiiEEENS1_10collective13CollectiveMmaINS1_35MainloopSm100TmaUmmaWarpSpecializedILi3ELi2ELi4ENS5_IJNS4_1CILi2EEESB_NSA_ILi1EEEEEEEENS5_IJNSA_ILi256EEENSA_ILi128EEESG_EEEaNS5_IJlSC_lEEEaSI_NS4_8TiledMMAINS4_8MMA_AtomIJNS4_21SM100_MMA_S8_2x1SM_SSIaaiLi256ELi128ELNS4_4UMMA5MajorE0ELSN_0ELNSM_8SaturateE0EEEEEENS4_6LayoutINS5_IJSC_SC_SC_EEENS5_IJNSA_ILi0EEEST_ST_EEEEENS5_IJNS4_10UnderscoreESW_SW_EEEEENS4_28SM100_TMA_2SM_LOAD_MULTICASTENS4_14ComposedLayoutINS4_7SwizzleILi3ELi4ELi3EEENS4_18smem_ptr_flag_bitsILi8EEENSR_INS5_IJNSA_ILi8EEESG_EEENS5_IJSG_SC_EEEEEEEvNS4_8identityENS4_18SM100_TMA_2SM_LOADES19_vS1A_EENS_8epilogue10collective18CollectiveEpilogueINS1D_23Sm100TmaWarpSpecializedILi2ELi2ELi64ELb0ELb0EEEJNS5_IJSG_SG_SG_EEENS5_IJNSR_ISG_SC_EENSR_INSA_ILi64EEESC_EEEEEaSI_aSI_NS1D_6fusion15FusionCallbacksIS1H_NS1N_17LinearCombinationIaiaiLNS_15FloatRoundStyleE2EEES1I_S1M_JEEENS4_5SM1004TMEM4LOAD26SM100_TMEM_LOAD_32dp32b64xENS4_13SM90_TMA_LOADENS10_INS11_ILi2ELi4ELi3EEES14_NSR_INS5_IJS15_S1K_EEENS5_IJS1K_SC_EEEEEEENS4_39AutoVectorizingCopyWithAssumedAlignmentILi128EEENS4_14SM90_TMA_STOREES22_S24_S24_EEEvvEEEEvNT_6ParamsE) ;  /* 0xffffff6402747950 */ /* 0x000fea0003c3ffff */
.L_x_159:
[----:B------:R-:W-:-:S00]  /*9a30*/  BRA `(.L_x_159) ;  /* 0xfffffffc00fc7947 */ /* 0x000fc0000383ffff */
[----:B------:R-:W-:-:S00]  /*9a40*/  NOP ;  /* 0x0000000000007918 */ /* 0x000fc00000000000 */
        /* <DEDUP_REMOVED lines=11> */
.L_x_160:


//--------------------- .nv.global.init           --------------------------
	.section	.nv.global.init,"aw",@progbits
.nv.global.init:
	.type		$str$27,@object
	.size		$str$27,($str$28 - $str$27)
$str$27:
        /*0000*/ 	.byte	0x28, 0x61, 0x64, 0x64, 0x72, 0x65, 0x73, 0x73, 0x20, 0x26, 0x20, 0x6d, 0x61, 0x73, 0x6b, 0x29
        /*0010*/ 	.byte	0x20, 0x3d, 0x3d, 0x20, 0x30, 0x00
	.type		$str$28,@object
	.size		$str$28,($str$26 - $str$28)
$str$28:
        /*0016*/ 	.byte	0x2f, 0x74, 0x6d, 0x70, 0x2f, 0x63, 0x75, 0x74, 0x6c, 0x61, 0x73, 0x73, 0x5f, 0x73, 0x77, 0x65
        /*0026*/ 	.byte	0x65, 0x70, 0x5f, 0x73, 0x72, 0x63, 0x2f, 0x69, 0x6e, 0x63, 0x6c, 0x75, 0x64, 0x65, 0x2f, 0x63
        /*0036*/ 	.byte	0x75, 0x74, 0x65, 0x2f, 0x70, 0x6f, 0x69, 0x6e, 0x74, 0x65, 0x72, 0x5f, 0x66, 0x6c, 0x61, 0x67
        /*0046*/ 	.byte	0x67, 0x65, 0x64, 0x2e, 0x68, 0x70, 0x70, 0x00
	.type		$str$26,@object
	.size		$str$26,($str$25 - $str$26)
$str$26:
        /*004e*/ 	.byte	0x2f, 0x74, 0x6d, 0x70, 0x2f, 0x63, 0x75, 0x74, 0x6c, 0x61, 0x73, 0x73, 0x5f, 0x73, 0x77, 0x65
        /*005e*/ 	.byte	0x65, 0x70, 0x5f, 0x73, 0x72, 0x63, 0x2f, 0x69, 0x6e, 0x63, 0x6c, 0x75, 0x64, 0x65, 0x2f, 0x63
        /*006e*/ 	.byte	0x75, 0x74, 0x65, 0x2f, 0x61, 0x74, 0x6f, 0x6d, 0x2f, 0x63, 0x6f, 0x70, 0x79, 0x5f, 0x74, 0x72
        /*007e*/ 	.byte	0x61, 0x69, 0x74, 0x73, 0x5f, 0x73, 0x6d, 0x31, 0x30, 0x30, 0x2e, 0x68, 0x70, 0x70, 0x00
	.type		$str$25,@object
	.size		$str$25,(__unnamed_1 - $str$25)
$str$25:
        /*008d*/ 	.byte	0x28, 0x28, 0x75, 0x69, 0x6e, 0x74, 0x33, 0x32, 0x5f, 0x74, 0x28, 0x74, 0x68, 0x72, 0x65, 0x61
        /*009d*/ 	.byte	0x64, 0x49, 0x64, 0x78, 0x2e, 0x78, 0x29, 0x20, 0x2f, 0x20, 0x33, 0x32, 0x29, 0x20, 0x25, 0x20
        /*00ad*/ 	.byte	0x34, 0x29, 0x20, 0x3d, 0x3d, 0x20, 0x28, 0x28, 0x28, 0x74, 0x6d, 0x65, 0x6d, 0x5f, 0x61, 0x64
        /*00bd*/ 	.byte	0x64, 0x72, 0x20, 0x3e, 0x3e, 0x20, 0x31, 0x36, 0x29, 0x20, 0x2f, 0x20, 0x33, 0x32, 0x29, 0x20
        /*00cd*/ 	.byte	0x25, 0x20, 0x34, 0x29, 0x00
	.type		__unnamed_1,@object
	.size		__unnamed_1,(__unnamed_2 - __unnamed_1)
__unnamed_1:
        /*00d2*/ 	.byte	0x61, 0x75, 0x74, 0x6f, 0x20, 0x63, 0x75, 0x74, 0x65, 0x3a, 0x3a, 0x61, 0x73, 0x5f, 0x70, 0x6f
        /* <DEDUP_REMOVED lines=24> */
        /*0262*/ 	.byte	0x5d, 0x00
	.type		__unnamed_2,@object
	.size		__unnamed_2,(.L_2 - __unnamed_2)
__unnamed_2:
        /* <DEDUP_REMOVED lines=42> */
        /*0504*/ 	.byte	0x43, 0x3c, 0x30, 0x3e, 0x3e, 0x3e, 0x3e, 0x5d, 0x00
.L_2:


//--------------------- .nv.shared._ZN7cutlass13device_kernelINS_4gemm6kernel13GemmUniversalIN4cute5tupleIJiiiiEEENS1_10collective13CollectiveMmaINS1_35MainloopSm100TmaUmmaWarpSpecializedILi3ELi2ELi4ENS5_IJNS4_1CILi2EEESB_NSA_ILi1EEEEEEEENS5_IJNSA_ILi256EEENSA_ILi128EEESG_EEEaNS5_IJlSC_lEEEaSI_NS4_8TiledMMAINS4_8MMA_AtomIJNS4_21SM100_MMA_S8_2x1SM_SSIaaiLi256ELi128ELNS4_4UMMA5MajorE0ELSN_0ELNSM_8SaturateE0EEEEEENS4_6LayoutINS5_IJSC_SC_SC_EEENS5_IJNSA_ILi0EEEST_ST_EEEEENS5_IJNS4_10UnderscoreESW_SW_EEEEENS4_28SM100_TMA_2SM_LOAD_MULTICASTENS4_14ComposedLayoutINS4_7SwizzleILi3ELi4ELi3EEENS4_18smem_ptr_flag_bitsILi8EEENSR_INS5_IJNSA_ILi8EEESG_EEENS5_IJSG_SC_EEEEEEEvNS4_8identityENS4_18SM100_TMA_2SM_LOADES19_vS1A_EENS_8epilogue10collective18CollectiveEpilogueINS1D_23Sm100TmaWarpSpecializedILi2ELi2ELi64ELb0ELb0EEEJNS5_IJSG_SG_SG_EEENS5_IJNSR_ISG_SC_EENSR_INSA_ILi64EEESC_EEEEEaSI_aSI_NS1D_6fusion15FusionCallbacksIS1H_NS1N_17LinearCombinationIaiaiLNS_15FloatRoundStyleE2EEES1I_S1M_JEEENS4_5SM1004TMEM4LOAD26SM100_TMEM_LOAD_32dp32b64xENS4_13SM90_TMA_LOADENS10_INS11_ILi2ELi4ELi3EEES14_NSR_INS5_IJS15_S1K_EEENS5_IJS1K_SC_EEEEEEENS4_39AutoVectorizingCopyWithAssumedAlignmentILi128EEENS4_14SM90_TMA_STOREES22_S24_S24_EEEvvEEEEvNT_6ParamsE --------------------------
	.section	.nv.shared._ZN7cutlass13device_kernelINS_4gemm6kernel13GemmUniversalIN4cute5tupleIJiiiiEEENS1_10collective13CollectiveMmaINS1_35MainloopSm100TmaUmmaWarpSpecializedILi3ELi2ELi4ENS5_IJNS4_1CILi2EEESB_NSA_ILi1EEEEEEEENS5_IJNSA_ILi256EEENSA_ILi128EEESG_EEEaNS5_IJlSC_lEEEaSI_NS4_8TiledMMAINS4_8MMA_AtomIJNS4_21SM100_MMA_S8_2x1SM_SSIaaiLi256ELi128ELNS4_4UMMA5MajorE0ELSN_0ELNSM_8SaturateE0EEEEEENS4_6LayoutINS5_IJSC_SC_SC_EEENS5_IJNSA_ILi0EEEST_ST_EEEEENS5_IJNS4_10UnderscoreESW_SW_EEEEENS4_28SM100_TMA_2SM_LOAD_MULTICASTENS4_14ComposedLayoutINS4_7SwizzleILi3ELi4ELi3EEENS4_18smem_ptr_flag_bitsILi8EEENSR_INS5_IJNSA_ILi8EEESG_EEENS5_IJSG_SC_EEEEEEEvNS4_8identityENS4_18SM100_TMA_2SM_LOADES19_vS1A_EENS_8epilogue10collective18CollectiveEpilogueINS1D_23Sm100TmaWarpSpecializedILi2ELi2ELi64ELb0ELb0EEEJNS5_IJSG_SG_SG_EEENS5_IJNSR_ISG_SC_EENSR_INSA_ILi64EEESC_EEEEEaSI_aSI_NS1D_6fusion15FusionCallbacksIS1H_NS1N_17LinearCombinationIaiaiLNS_15FloatRoundStyleE2EEES1I_S1M_JEEENS4_5SM1004TMEM4LOAD26SM100_TMEM_LOAD_32dp32b64xENS4_13SM90_TMA_LOADENS10_INS11_ILi2ELi4ELi3EEES14_NSR_INS5_IJS15_S1K_EEENS5_IJS1K_SC_EEEEEEENS4_39AutoVectorizingCopyWithAssumedAlignmentILi128EEENS4_14SM90_TMA_STOREES22_S24_S24_EEEvvEEEEvNT_6ParamsE,"aw",@nobits
	.sectionflags	@""
	.align	16
	.zero		1024


//--------------------- .nv.shared.reserved.0     --------------------------
	.section	.nv.shared.reserved.0,"aw",@nobits
	.weak		__nv_reservedSMEM_offset_0_alias
	.size		__nv_reservedSMEM_offset_0_alias, 0, 64
	.other		__nv_reservedSMEM_offset_0_alias,@"STO_CUDA_RESERVED_SHARED STV_DEFAULT"
__nv_reservedSMEM_offset_0_alias:
	.zero		0
.nv.shared.reserved.0:
	.zero		64
	.weak		__nv_reservedSMEM_tcgen05_partition
	.type		__nv_reservedSMEM_tcgen05_partition,@object
	.size		__nv_reservedSMEM_tcgen05_partition,(.L_0 - __nv_reservedSMEM_tcgen05_partition)
__nv_reservedSMEM_tcgen05_partition:
	.zero		32
.L_0:


//--------------------- .nv.global                --------------------------
	.section	.nv.global,"aw",@nobits
.nv.global:
	.type		_ZN39_INTERNAL_3a139649_4_k_cu_2a4958f3_95874cute1_E,@object
	.size		_ZN39_INTERNAL_3a139649_4_k_cu_2a4958f3_95874cute1_E,(_ZN39_INTERNAL_3a139649_4_k_cu_2a4958f3_95874cuda3std3__45__cpo6cbeginE - _ZN39_INTERNAL_3a139649_4_k_cu_2a4958f3_95874cute1_E)
_ZN39_INTERNAL_3a139649_4_k_cu_2a4958f3_95874cute1_E:
	.zero		1
	.type		_ZN39_INTERNAL_3a139649_4_k_cu_2a4958f3_95874cuda3std3__45__cpo6cbeginE,@object
	.size		_ZN39_INTERNAL_3a139649_4_k_cu_2a4958f3_95874cuda3std3__45__cpo6cbeginE,(_ZN39_INTERNAL_3a139649_4_k_cu_2a4958f3_95874cuda3std3__48in_placeE - _ZN39_INTERNAL_3a139649_4_k_cu_2a4958f3_95874cuda3std3__45__cpo6cbeginE)
_ZN39_INTERNAL_3a139649_4_k_cu_2a4958f3_95874cuda3std3__45__cpo6cbeginE:
	.zero		1
	.type		_ZN39_INTERNAL_3a139649_4_k_cu_2a4958f3_95874cuda3std3__48in_placeE,@object
	.size		_ZN39_INTERNAL_3a139649_4_k_cu_2a4958f3_95874cuda3std3__48in_placeE,(_ZN39_INTERNAL_3a139649_4_k_cu_2a4958f3_95874cuda3std6ranges3__45__cpo9iter_moveE - _ZN39_INTERNAL_3a139649_4_k_cu_2a4958f3_95874cuda3std3__48in_placeE)
_ZN39_INTERNAL_3a139649_4_k_cu_2a4958f3_95874cuda3std3__48in_placeE:
	.zero		1
	.type		_ZN39_INTERNAL_3a139649_4_k_cu_2a4958f3_95874cuda3std6ranges3__45__cpo9iter_moveE,@object
	.size		_ZN39_INTERNAL_3a139649_4_k_cu_2a4958f3_95874cuda3std6ranges3__45__cpo9iter_moveE,(_ZN39_INTERNAL_3a139649_4_k_cu_2a4958f3_95874cuda3std3__45__cpo5beginE - _ZN39_INTERNAL_3a139649_4_k_cu_2a4958f3_95874cuda3std6ranges3__45__cpo9iter_moveE)
_ZN39_INTERNAL_3a139649_4_k_cu_2a4958f3_95874cuda3std6ranges3__45__cpo9iter_moveE:
	.zero		1
	.type		_ZN39_INTERNAL_3a139649_4_k_cu_2a4958f3_95874cuda3std3__45__cpo5beginE,@object
	.size		_ZN39_INTERNAL_3a139649_4_k_cu_2a4958f3_95874cuda3std3__45__cpo5beginE,(_ZN39_INTERNAL_3a139649_4_k_cu_2a4958f3_95874cuda3std3__441_GLOBAL__N__3a139649_4_k_cu_2a4958f3_95876ignoreE - _ZN39_INTERNAL_3a139649_4_k_cu_2a4958f3_95874cuda3std3__45__cpo5beginE)
_ZN39_INTERNAL_3a139649_4_k_cu_2a4958f3_95874cuda3std3__45__cpo5beginE:
	.zero		1
	.type		_ZN39_INTERNAL_3a139649_4_k_cu_2a4958f3_95874cuda3std3__441_GLOBAL__N__3a139649_4_k_cu_2a4958f3_95876ignoreE,@object
	.size		_ZN39_INTERNAL_3a139649_4_k_cu_2a4958f3_95874cuda3std3__441_GLOBAL__N__3a139649_4_k_cu_2a4958f3_95876ignoreE,(_ZN39_INTERNAL_3a139649_4_k_cu_2a4958f3_95874cute7productE - _ZN39_INTERNAL_3a139649_4_k_cu_2a4958f3_95874cuda3std3__441_GLOBAL__N__3a139649_4_k_cu_2a4958f3_95876ignoreE)
_ZN39_INTERNAL_3a139649_4_k_cu_2a4958f3_95874cuda3std3__441_GLOBAL__N__3a139649_4_k_cu_2a4958f3_95876ignoreE:
	.zero		1
	.type		_ZN39_INTERNAL_3a139649_4_k_cu_2a4958f3_95874cute7productE,@object
	.size		_ZN39_INTERNAL_3a139649_4_k_cu_2a4958f3_95874cute7productE,(_ZN39_INTERNAL_3a139649_4_k_cu_2a4958f3_95874cuda3std3__45__cpo3endE - _ZN39_INTERNAL_3a139649_4_k_cu_2a4958f3_95874cute7productE)
_ZN39_INTERNAL_3a139649_4_k_cu_2a4958f3_95874cute7productE:
	.zero		1
	.type		_ZN39_INTERNAL_3a139649_4_k_cu_2a4958f3_95874cuda3std3__45__cpo3endE,@object
	.size		_ZN39_INTERNAL_3a139649_4_k_cu_2a4958f3_95874cuda3std3__45__cpo3endE,(_ZN39_INTERNAL_3a139649_4_k_cu_2a4958f3_95874cuda3std3__419piecewise_constructE - _ZN39_INTERNAL_3a139649_4_k_cu_2a4958f3_95874cuda3std3__45__cpo3endE)
_ZN39_INTERNAL_3a139649_4_k_cu_2a4958f3_95874cuda3std3__45__cpo3endE:
	.zero		1
	.type		_ZN39_INTERNAL_3a139649_4_k_cu_2a4958f3_95874cuda3std3__419piecewise_constructE,@object
	.size		_ZN39_INTERNAL_3a139649_4_k_cu_2a4958f3_95874cuda3std3__419piecewise_constructE,(_ZN39_INTERNAL_3a139649_4_k_cu_2a4958f3_95874cuda3std3__45__cpo4cendE - _ZN39_INTERNAL_3a139649_4_k_cu_2a4958f3_95874cuda3std3__419piecewise_constructE)
_ZN39_INTERNAL_3a139649_4_k_cu_2a4958f3_95874cuda3std3__419piecewise_constructE:
	.zero		1
	.type		_ZN39_INTERNAL_3a139649_4_k_cu_2a4958f3_95874cuda3std3__45__cpo4cendE,@object
	.size		_ZN39_INTERNAL_3a139649_4_k_cu_2a4958f3_95874cuda3std3__45__cpo4cendE,(_ZN39_INTERNAL_3a139649_4_k_cu_2a4958f3_95874cuda3std6ranges3__45__cpo4swapE - _ZN39_INTERNAL_3a139649_4_k_cu_2a4958f3_95874cuda3std3__45__cpo4cendE)
_ZN39_INTERNAL_3a139649_4_k_cu_2a4958f3_95874cuda3std3__45__cpo4cendE:
	.zero		1
	.type		_ZN39_INTERNAL_3a139649_4_k_cu_2a4958f3_95874cuda3std6ranges3__45__cpo4swapE,@object
	.size		_ZN39_INTERNAL_3a139649_4_k_cu_2a4958f3_95874cuda3std6ranges3__45__cpo4swapE,(.L_10 - _ZN39_INTERNAL_3a139649_4_k_cu_2a4958f3_95874cuda3std6ranges3__45__cpo4swapE)
_ZN39_INTERNAL_3a139649_4_k_cu_2a4958f3_95874cuda3std6ranges3__45__cpo4swapE:
	.zero		1
.L_10:


//--------------------- .nv.constant0._ZN7cutlass13device_kernelINS_4gemm6kernel13GemmUniversalIN4cute5tupleIJiiiiEEENS1_10collective13CollectiveMmaINS1_35MainloopSm100TmaUmmaWarpSpecializedILi3ELi2ELi4ENS5_IJNS4_1CILi2EEESB_NSA_ILi1EEEEEEEENS5_IJNSA_ILi256EEENSA_ILi128EEESG_EEEaNS5_IJlSC_lEEEaSI_NS4_8TiledMMAINS4_8MMA_AtomIJNS4_21SM100_MMA_S8_2x1SM_SSIaaiLi256ELi128ELNS4_4UMMA5MajorE0ELSN_0ELNSM_8SaturateE0EEEEEENS4_6LayoutINS5_IJSC_SC_SC_EEENS5_IJNSA_ILi0EEEST_ST_EEEEENS5_IJNS4_10UnderscoreESW_SW_EEEEENS4_28SM100_TMA_2SM_LOAD_MULTICASTENS4_14ComposedLayoutINS4_7SwizzleILi3ELi4ELi3EEENS4_18smem_ptr_flag_bitsILi8EEENSR_INS5_IJNSA_ILi8EEESG_EEENS5_IJSG_SC_EEEEEEEvNS4_8identityENS4_18SM100_TMA_2SM_LOADES19_vS1A_EENS_8epilogue10collective18CollectiveEpilogueINS1D_23Sm100TmaWarpSpecializedILi2ELi2ELi64ELb0ELb0EEEJNS5_IJSG_SG_SG_EEENS5_IJNSR_ISG_SC_EENSR_INSA_ILi64EEESC_EEEEEaSI_aSI_NS1D_6fusion15FusionCallbacksIS1H_NS1N_17LinearCombinationIaiaiLNS_15FloatRoundStyleE2EEES1I_S1M_JEEENS4_5SM1004TMEM4LOAD26SM100_TMEM_LOAD_32dp32b64xENS4_13SM90_TMA_LOADENS10_INS11_ILi2ELi4ELi3EEES14_NSR_INS5_IJS15_S1K_EEENS5_IJS1K_SC_EEEEEEENS4_39AutoVectorizingCopyWithAssumedAlignmentILi128EEENS4_14SM90_TMA_STOREES22_S24_S24_EEEvvEEEEvNT_6ParamsE --------------------------
	.section	.nv.constant0._ZN7cutlass13device_kernelINS_4gemm6kernel13GemmUniversalIN4cute5tupleIJiiiiEEENS1_10collective13CollectiveMmaINS1_35MainloopSm100TmaUmmaWarpSpecializedILi3ELi2ELi4ENS5_IJNS4_1CILi2EEESB_NSA_ILi1EEEEEEEENS5_IJNSA_ILi256EEENSA_ILi128EEESG_EEEaNS5_IJlSC_lEEEaSI_NS4_8TiledMMAINS4_8MMA_AtomIJNS4_21SM100_MMA_S8_2x1SM_SSIaaiLi256ELi128ELNS4_4UMMA5MajorE0ELSN_0ELNSM_8SaturateE0EEEEEENS4_6LayoutINS5_IJSC_SC_SC_EEENS5_IJNSA_ILi0EEEST_ST_EEEEENS5_IJNS4_10UnderscoreESW_SW_EEEEENS4_28SM100_TMA_2SM_LOAD_MULTICASTENS4_14ComposedLayoutINS4_7SwizzleILi3ELi4ELi3EEENS4_18smem_ptr_flag_bitsILi8EEENSR_INS5_IJNSA_ILi8EEESG_EEENS5_IJSG_SC_EEEEEEEvNS4_8identityENS4_18SM100_TMA_2SM_LOADES19_vS1A_EENS_8epilogue10collective18CollectiveEpilogueINS1D_23Sm100TmaWarpSpecializedILi2ELi2ELi64ELb0ELb0EEEJNS5_IJSG_SG_SG_EEENS5_IJNSR_ISG_SC_EENSR_INSA_ILi64EEESC_EEEEEaSI_aSI_NS1D_6fusion15FusionCallbacksIS1H_NS1N_17LinearCombinationIaiaiLNS_15FloatRoundStyleE2EEES1I_S1M_JEEENS4_5SM1004TMEM4LOAD26SM100_TMEM_LOAD_32dp32b64xENS4_13SM90_TMA_LOADENS10_INS11_ILi2ELi4ELi3EEES14_NSR_INS5_IJS15_S1K_EEENS5_IJS1K_SC_EEEEEEENS4_39AutoVectorizingCopyWithAssumedAlignmentILi128EEENS4_14SM90_TMA_STOREES22_S24_S24_EEEvvEEEEvNT_6ParamsE,"a",@progbits
	.sectionflags	@""
	.align	4
.nv.constant0._ZN7cutlass13device_kernelINS_4gemm6kernel13GemmUniversalIN4cute5tupleIJiiiiEEENS1_10collective13CollectiveMmaINS1_35MainloopSm100TmaUmmaWarpSpecializedILi3ELi2ELi4ENS5_IJNS4_1CILi2EEESB_NSA_ILi1EEEEEEEENS5_IJNSA_ILi256EEENSA_ILi128EEESG_EEEaNS5_IJlSC_lEEEaSI_NS4_8TiledMMAINS4_8MMA_AtomIJNS4_21SM100_MMA_S8_2x1SM_SSIaaiLi256ELi128ELNS4_4UMMA5MajorE0ELSN_0ELNSM_8SaturateE0EEEEEENS4_6LayoutINS5_IJSC_SC_SC_EEENS5_IJNSA_ILi0EEEST_ST_EEEEENS5_IJNS4_10UnderscoreESW_SW_EEEEENS4_28SM100_TMA_2SM_LOAD_MULTICASTENS4_14ComposedLayoutINS4_7SwizzleILi3ELi4ELi3EEENS4_18smem_ptr_flag_bitsILi8EEENSR_INS5_IJNSA_ILi8EEESG_EEENS5_IJSG_SC_EEEEEEEvNS4_8identityENS4_18SM100_TMA_2SM_LOADES19_vS1A_EENS_8epilogue10collective18CollectiveEpilogueINS1D_23Sm100TmaWarpSpecializedILi2ELi2ELi64ELb0ELb0EEEJNS5_IJSG_SG_SG_EEENS5_IJNSR_ISG_SC_EENSR_INSA_ILi64EEESC_EEEEEaSI_aSI_NS1D_6fusion15FusionCallbacksIS1H_NS1N_17LinearCombinationIaiaiLNS_15FloatRoundStyleE2EEES1I_S1M_JEEENS4_5SM1004TMEM4LOAD26SM100_TMEM_LOAD_32dp32b64xENS4_13SM90_TMA_LOADENS10_INS11_ILi2ELi4ELi3EEES14_NSR_INS5_IJS15_S1K_EEENS5_IJS1K_SC_EEEEEEENS4_39AutoVectorizingCopyWithAssumedAlignmentILi128EEENS4_14SM90_TMA_STOREES22_S24_S24_EEEvvEEEEvNT_6ParamsE:
	.zero		2944


//--------------------- SYMBOLS --------------------------

	.type		.nv.reservedSmem.offset0,@object
	.size		.nv.reservedSmem.offset0,0x4
	.type		.nv.reservedSmem.cap,@object
	.size		.nv.reservedSmem.cap,0x4
	.type		__assertfail,@function
